//
// Generated by NVIDIA NVVM Compiler
//
// Compiler Build ID: CL-36424714
// Cuda compilation tools, release 13.0, V13.0.88
// Based on NVVM 20.0.0
//

.version 9.0
.target sm_100
.address_size 64

	// .globl	sspd_self_pairwise

.visible .entry sspd_self_pairwise(
	.param .u64 .ptr .align 1 sspd_self_pairwise_param_0,
	.param .u32 sspd_self_pairwise_param_1,
	.param .u32 sspd_self_pairwise_param_2,
	.param .u64 .ptr .align 1 sspd_self_pairwise_param_3
)
{
	.reg .pred 	%p<30>;
	.reg .b32 	%r<86>;
	.reg .b32 	%f<363>;
	.reg .b64 	%rd<30>;

	ld.param.u64 	%rd8, [sspd_self_pairwise_param_0];
	ld.param.u32 	%r38, [sspd_self_pairwise_param_1];
	ld.param.u32 	%r39, [sspd_self_pairwise_param_2];
	ld.param.u64 	%rd9, [sspd_self_pairwise_param_3];
	mov.u32 	%r1, %ctaid.x;
	mov.u32 	%r84, %tid.x;
	mov.u32 	%r3, %ntid.x;
	add.s32 	%r4, %r38, -1;
	setp.lt.s32 	%p3, %r38, 2;
	mov.pred 	%p29, 0;
	mov.b32 	%r73, 0;
	mov.u32 	%r74, %r73;
	@%p3 bra 	$L__BB0_5;
	mov.b32 	%r72, 0;
	mov.u32 	%r71, %r1;
$L__BB0_2:
	not.b32 	%r42, %r72;
	add.s32 	%r7, %r38, %r42;
	setp.ge.s32 	%p4, %r71, %r7;
	@%p4 bra 	$L__BB0_4;
	add.s32 	%r44, %r72, %r71;
	add.s32 	%r74, %r44, 1;
	mov.pred 	%p29, -1;
	mov.u32 	%r73, %r72;
	bra.uni 	$L__BB0_5;
$L__BB0_4:
	sub.s32 	%r71, %r71, %r7;
	add.s32 	%r72, %r72, 1;
	setp.ne.s32 	%p6, %r72, %r4;
	mov.b32 	%r74, 0;
	mov.u32 	%r73, %r4;
	@%p6 bra 	$L__BB0_2;
$L__BB0_5:
	setp.ge.s32 	%p8, %r74, %r38;
	not.pred 	%p9, %p29;
	or.pred  	%p10, %p9, %p8;
	@%p10 bra 	$L__BB0_32;
	mul.lo.s32 	%r45, %r73, %r39;
	cvt.s64.s32 	%rd1, %r45;
	setp.ge.s32 	%p11, %r84, %r39;
	@%p11 bra 	$L__BB0_32;
	setp.lt.s32 	%p12, %r39, 2;
	cvta.to.global.u64 	%rd10, %rd9;
	mul.wide.u32 	%rd11, %r1, 4;
	add.s64 	%rd2, %rd10, %rd11;
	cvt.rn.f32.s32 	%f37, %r39;
	add.f32 	%f1, %f37, %f37;
	@%p12 bra 	$L__BB0_26;
	cvta.to.global.u64 	%rd12, %rd8;
	shl.b64 	%rd13, %rd1, 3;
	add.s64 	%rd3, %rd12, %rd13;
	mul.lo.s32 	%r55, %r74, %r39;
	mul.wide.s32 	%rd14, %r55, 8;
	add.s64 	%rd4, %rd12, %rd14;
	add.s32 	%r56, %r39, -1;
	and.b32  	%r57, %r56, 3;
	add.s32 	%r13, %r57, -1;
	and.b32  	%r14, %r56, -4;
	add.s64 	%rd5, %rd4, 32;
$L__BB0_9:
	add.s32 	%r59, %r39, -2;
	setp.lt.u32 	%p18, %r59, 3;
	mul.wide.u32 	%rd15, %r84, 8;
	add.s64 	%rd16, %rd3, %rd15;
	ld.global.v2.f32 	{%f2, %f3}, [%rd16];
	mov.f32 	%f350, 0f7F7FFFFF;
	mov.b32 	%r78, 0;
	@%p18 bra 	$L__BB0_12;
	and.b32  	%r61, %r56, -4;
	neg.s32 	%r76, %r61;
	ld.global.v2.f32 	{%f348, %f347}, [%rd4];
	mov.f32 	%f350, 0f7F7FFFFF;
	mov.u64 	%rd29, %rd5;
$L__BB0_11:
	.pragma "nounroll";
	ld.global.v2.f32 	{%f47, %f48}, [%rd29+-24];
	sub.f32 	%f49, %f47, %f348;
	sub.f32 	%f50, %f48, %f347;
	sub.f32 	%f51, %f2, %f348;
	sub.f32 	%f52, %f3, %f347;
	mul.f32 	%f53, %f50, %f50;
	fma.rn.f32 	%f54, %f49, %f49, %f53;
	mul.f32 	%f55, %f52, %f50;
	fma.rn.f32 	%f56, %f51, %f49, %f55;
	div.rn.f32 	%f57, %f56, %f54;
	min.f32 	%f58, %f57, 0f3F800000;
	max.f32 	%f59, %f58, 0f00000000;
	fma.rn.f32 	%f60, %f49, %f59, %f348;
	fma.rn.f32 	%f61, %f50, %f59, %f347;
	sub.f32 	%f62, %f2, %f60;
	sub.f32 	%f63, %f3, %f61;
	mul.f32 	%f64, %f63, %f63;
	fma.rn.f32 	%f65, %f62, %f62, %f64;
	sqrt.rn.f32 	%f66, %f65;
	min.f32 	%f67, %f350, %f66;
	ld.global.v2.f32 	{%f68, %f69}, [%rd29+-16];
	sub.f32 	%f70, %f68, %f47;
	sub.f32 	%f71, %f69, %f48;
	sub.f32 	%f72, %f2, %f47;
	sub.f32 	%f73, %f3, %f48;
	mul.f32 	%f74, %f71, %f71;
	fma.rn.f32 	%f75, %f70, %f70, %f74;
	mul.f32 	%f76, %f73, %f71;
	fma.rn.f32 	%f77, %f72, %f70, %f76;
	div.rn.f32 	%f78, %f77, %f75;
	min.f32 	%f79, %f78, 0f3F800000;
	max.f32 	%f80, %f79, 0f00000000;
	fma.rn.f32 	%f81, %f70, %f80, %f47;
	fma.rn.f32 	%f82, %f71, %f80, %f48;
	sub.f32 	%f83, %f2, %f81;
	sub.f32 	%f84, %f3, %f82;
	mul.f32 	%f85, %f84, %f84;
	fma.rn.f32 	%f86, %f83, %f83, %f85;
	sqrt.rn.f32 	%f87, %f86;
	min.f32 	%f88, %f67, %f87;
	ld.global.v2.f32 	{%f89, %f90}, [%rd29+-8];
	sub.f32 	%f91, %f89, %f68;
	sub.f32 	%f92, %f90, %f69;
	sub.f32 	%f93, %f2, %f68;
	sub.f32 	%f94, %f3, %f69;
	mul.f32 	%f95, %f92, %f92;
	fma.rn.f32 	%f96, %f91, %f91, %f95;
	mul.f32 	%f97, %f94, %f92;
	fma.rn.f32 	%f98, %f93, %f91, %f97;
	div.rn.f32 	%f99, %f98, %f96;
	min.f32 	%f100, %f99, 0f3F800000;
	max.f32 	%f101, %f100, 0f00000000;
	fma.rn.f32 	%f102, %f91, %f101, %f68;
	fma.rn.f32 	%f103, %f92, %f101, %f69;
	sub.f32 	%f104, %f2, %f102;
	sub.f32 	%f105, %f3, %f103;
	mul.f32 	%f106, %f105, %f105;
	fma.rn.f32 	%f107, %f104, %f104, %f106;
	sqrt.rn.f32 	%f108, %f107;
	min.f32 	%f109, %f88, %f108;
	ld.global.v2.f32 	{%f348, %f347}, [%rd29];
	sub.f32 	%f110, %f348, %f89;
	sub.f32 	%f111, %f347, %f90;
	sub.f32 	%f112, %f2, %f89;
	sub.f32 	%f113, %f3, %f90;
	mul.f32 	%f114, %f111, %f111;
	fma.rn.f32 	%f115, %f110, %f110, %f114;
	mul.f32 	%f116, %f113, %f111;
	fma.rn.f32 	%f117, %f112, %f110, %f116;
	div.rn.f32 	%f118, %f117, %f115;
	min.f32 	%f119, %f118, 0f3F800000;
	max.f32 	%f120, %f119, 0f00000000;
	fma.rn.f32 	%f121, %f110, %f120, %f89;
	fma.rn.f32 	%f122, %f111, %f120, %f90;
	sub.f32 	%f123, %f2, %f121;
	sub.f32 	%f124, %f3, %f122;
	mul.f32 	%f125, %f124, %f124;
	fma.rn.f32 	%f126, %f123, %f123, %f125;
	sqrt.rn.f32 	%f127, %f126;
	min.f32 	%f350, %f109, %f127;
	add.s32 	%r76, %r76, 4;
	add.s64 	%rd29, %rd29, 32;
	setp.ne.s32 	%p19, %r76, 0;
	mov.u32 	%r78, %r14;
	@%p19 bra 	$L__BB0_11;
$L__BB0_12:
	and.b32  	%r63, %r56, 3;
	setp.eq.s32 	%p20, %r63, 0;
	@%p20 bra 	$L__BB0_17;
	setp.eq.s32 	%p21, %r13, 0;
	@%p21 bra 	$L__BB0_15;
	mul.wide.u32 	%rd17, %r78, 8;
	add.s64 	%rd18, %rd4, %rd17;
	ld.global.v2.f32 	{%f129, %f130}, [%rd18];
	ld.global.v2.f32 	{%f131, %f132}, [%rd18+8];
	sub.f32 	%f133, %f131, %f129;
	sub.f32 	%f134, %f132, %f130;
	sub.f32 	%f135, %f2, %f129;
	sub.f32 	%f136, %f3, %f130;
	mul.f32 	%f137, %f134, %f134;
	fma.rn.f32 	%f138, %f133, %f133, %f137;
	mul.f32 	%f139, %f136, %f134;
	fma.rn.f32 	%f140, %f135, %f133, %f139;
	div.rn.f32 	%f141, %f140, %f138;
	min.f32 	%f142, %f141, 0f3F800000;
	max.f32 	%f143, %f142, 0f00000000;
	fma.rn.f32 	%f144, %f133, %f143, %f129;
	fma.rn.f32 	%f145, %f134, %f143, %f130;
	sub.f32 	%f146, %f2, %f144;
	sub.f32 	%f147, %f3, %f145;
	mul.f32 	%f148, %f147, %f147;
	fma.rn.f32 	%f149, %f146, %f146, %f148;
	sqrt.rn.f32 	%f150, %f149;
	min.f32 	%f151, %f350, %f150;
	add.s32 	%r78, %r78, 2;
	ld.global.v2.f32 	{%f152, %f153}, [%rd18+16];
	sub.f32 	%f154, %f152, %f131;
	sub.f32 	%f155, %f153, %f132;
	sub.f32 	%f156, %f2, %f131;
	sub.f32 	%f157, %f3, %f132;
	mul.f32 	%f158, %f155, %f155;
	fma.rn.f32 	%f159, %f154, %f154, %f158;
	mul.f32 	%f160, %f157, %f155;
	fma.rn.f32 	%f161, %f156, %f154, %f160;
	div.rn.f32 	%f162, %f161, %f159;
	min.f32 	%f163, %f162, 0f3F800000;
	max.f32 	%f164, %f163, 0f00000000;
	fma.rn.f32 	%f165, %f154, %f164, %f131;
	fma.rn.f32 	%f166, %f155, %f164, %f132;
	sub.f32 	%f167, %f2, %f165;
	sub.f32 	%f168, %f3, %f166;
	mul.f32 	%f169, %f168, %f168;
	fma.rn.f32 	%f170, %f167, %f167, %f169;
	sqrt.rn.f32 	%f171, %f170;
	min.f32 	%f350, %f151, %f171;
$L__BB0_15:
	and.b32  	%r64, %r39, 1;
	setp.eq.b32 	%p22, %r64, 1;
	@%p22 bra 	$L__BB0_17;
	mul.wide.u32 	%rd19, %r78, 8;
	add.s64 	%rd20, %rd4, %rd19;
	ld.global.v2.f32 	{%f172, %f173}, [%rd20];
	ld.global.v2.f32 	{%f174, %f175}, [%rd20+8];
	sub.f32 	%f176, %f174, %f172;
	sub.f32 	%f177, %f175, %f173;
	sub.f32 	%f178, %f2, %f172;
	sub.f32 	%f179, %f3, %f173;
	mul.f32 	%f180, %f177, %f177;
	fma.rn.f32 	%f181, %f176, %f176, %f180;
	mul.f32 	%f182, %f179, %f177;
	fma.rn.f32 	%f183, %f178, %f176, %f182;
	div.rn.f32 	%f184, %f183, %f181;
	min.f32 	%f185, %f184, 0f3F800000;
	max.f32 	%f186, %f185, 0f00000000;
	fma.rn.f32 	%f187, %f176, %f186, %f172;
	fma.rn.f32 	%f188, %f177, %f186, %f173;
	sub.f32 	%f189, %f2, %f187;
	sub.f32 	%f190, %f3, %f188;
	mul.f32 	%f191, %f190, %f190;
	fma.rn.f32 	%f192, %f189, %f189, %f191;
	sqrt.rn.f32 	%f193, %f192;
	min.f32 	%f350, %f350, %f193;
$L__BB0_17:
	setp.lt.u32 	%p23, %r59, 3;
	mul.wide.u32 	%rd21, %r84, 8;
	add.s64 	%rd22, %rd4, %rd21;
	ld.global.v2.f32 	{%f19, %f20}, [%rd22];
	mov.f32 	%f358, 0f7F7FFFFF;
	mov.b32 	%r81, 0;
	@%p23 bra 	$L__BB0_20;
	ld.global.v2.f32 	{%f356, %f355}, [%rd3];
	mov.f32 	%f358, 0f7F7FFFFF;
	mov.b32 	%r79, 0;
$L__BB0_19:
	.pragma "nounroll";
	mul.wide.u32 	%rd23, %r79, 8;
	add.s64 	%rd24, %rd3, %rd23;
	ld.global.v2.f32 	{%f197, %f198}, [%rd24+8];
	sub.f32 	%f199, %f197, %f356;
	sub.f32 	%f200, %f198, %f355;
	sub.f32 	%f201, %f19, %f356;
	sub.f32 	%f202, %f20, %f355;
	mul.f32 	%f203, %f200, %f200;
	fma.rn.f32 	%f204, %f199, %f199, %f203;
	mul.f32 	%f205, %f202, %f200;
	fma.rn.f32 	%f206, %f201, %f199, %f205;
	div.rn.f32 	%f207, %f206, %f204;
	min.f32 	%f208, %f207, 0f3F800000;
	max.f32 	%f209, %f208, 0f00000000;
	fma.rn.f32 	%f210, %f199, %f209, %f356;
	fma.rn.f32 	%f211, %f200, %f209, %f355;
	sub.f32 	%f212, %f19, %f210;
	sub.f32 	%f213, %f20, %f211;
	mul.f32 	%f214, %f213, %f213;
	fma.rn.f32 	%f215, %f212, %f212, %f214;
	sqrt.rn.f32 	%f216, %f215;
	min.f32 	%f217, %f358, %f216;
	ld.global.v2.f32 	{%f218, %f219}, [%rd24+16];
	sub.f32 	%f220, %f218, %f197;
	sub.f32 	%f221, %f219, %f198;
	sub.f32 	%f222, %f19, %f197;
	sub.f32 	%f223, %f20, %f198;
	mul.f32 	%f224, %f221, %f221;
	fma.rn.f32 	%f225, %f220, %f220, %f224;
	mul.f32 	%f226, %f223, %f221;
	fma.rn.f32 	%f227, %f222, %f220, %f226;
	div.rn.f32 	%f228, %f227, %f225;
	min.f32 	%f229, %f228, 0f3F800000;
	max.f32 	%f230, %f229, 0f00000000;
	fma.rn.f32 	%f231, %f220, %f230, %f197;
	fma.rn.f32 	%f232, %f221, %f230, %f198;
	sub.f32 	%f233, %f19, %f231;
	sub.f32 	%f234, %f20, %f232;
	mul.f32 	%f235, %f234, %f234;
	fma.rn.f32 	%f236, %f233, %f233, %f235;
	sqrt.rn.f32 	%f237, %f236;
	min.f32 	%f238, %f217, %f237;
	ld.global.v2.f32 	{%f239, %f240}, [%rd24+24];
	sub.f32 	%f241, %f239, %f218;
	sub.f32 	%f242, %f240, %f219;
	sub.f32 	%f243, %f19, %f218;
	sub.f32 	%f244, %f20, %f219;
	mul.f32 	%f245, %f242, %f242;
	fma.rn.f32 	%f246, %f241, %f241, %f245;
	mul.f32 	%f247, %f244, %f242;
	fma.rn.f32 	%f248, %f243, %f241, %f247;
	div.rn.f32 	%f249, %f248, %f246;
	min.f32 	%f250, %f249, 0f3F800000;
	max.f32 	%f251, %f250, 0f00000000;
	fma.rn.f32 	%f252, %f241, %f251, %f218;
	fma.rn.f32 	%f253, %f242, %f251, %f219;
	sub.f32 	%f254, %f19, %f252;
	sub.f32 	%f255, %f20, %f253;
	mul.f32 	%f256, %f255, %f255;
	fma.rn.f32 	%f257, %f254, %f254, %f256;
	sqrt.rn.f32 	%f258, %f257;
	min.f32 	%f259, %f238, %f258;
	add.s32 	%r79, %r79, 4;
	ld.global.v2.f32 	{%f356, %f355}, [%rd24+32];
	sub.f32 	%f260, %f356, %f239;
	sub.f32 	%f261, %f355, %f240;
	sub.f32 	%f262, %f19, %f239;
	sub.f32 	%f263, %f20, %f240;
	mul.f32 	%f264, %f261, %f261;
	fma.rn.f32 	%f265, %f260, %f260, %f264;
	mul.f32 	%f266, %f263, %f261;
	fma.rn.f32 	%f267, %f262, %f260, %f266;
	div.rn.f32 	%f268, %f267, %f265;
	min.f32 	%f269, %f268, 0f3F800000;
	max.f32 	%f270, %f269, 0f00000000;
	fma.rn.f32 	%f271, %f260, %f270, %f239;
	fma.rn.f32 	%f272, %f261, %f270, %f240;
	sub.f32 	%f273, %f19, %f271;
	sub.f32 	%f274, %f20, %f272;
	mul.f32 	%f275, %f274, %f274;
	fma.rn.f32 	%f276, %f273, %f273, %f275;
	sqrt.rn.f32 	%f277, %f276;
	min.f32 	%f358, %f259, %f277;
	setp.ne.s32 	%p24, %r79, %r14;
	mov.u32 	%r81, %r14;
	@%p24 bra 	$L__BB0_19;
$L__BB0_20:
	and.b32  	%r69, %r56, 3;
	setp.eq.s32 	%p25, %r69, 0;
	@%p25 bra 	$L__BB0_25;
	setp.eq.s32 	%p26, %r13, 0;
	@%p26 bra 	$L__BB0_23;
	mul.wide.u32 	%rd25, %r81, 8;
	add.s64 	%rd26, %rd3, %rd25;
	ld.global.v2.f32 	{%f279, %f280}, [%rd26];
	ld.global.v2.f32 	{%f281, %f282}, [%rd26+8];
	sub.f32 	%f283, %f281, %f279;
	sub.f32 	%f284, %f282, %f280;
	sub.f32 	%f285, %f19, %f279;
	sub.f32 	%f286, %f20, %f280;
	mul.f32 	%f287, %f284, %f284;
	fma.rn.f32 	%f288, %f283, %f283, %f287;
	mul.f32 	%f289, %f286, %f284;
	fma.rn.f32 	%f290, %f285, %f283, %f289;
	div.rn.f32 	%f291, %f290, %f288;
	min.f32 	%f292, %f291, 0f3F800000;
	max.f32 	%f293, %f292, 0f00000000;
	fma.rn.f32 	%f294, %f283, %f293, %f279;
	fma.rn.f32 	%f295, %f284, %f293, %f280;
	sub.f32 	%f296, %f19, %f294;
	sub.f32 	%f297, %f20, %f295;
	mul.f32 	%f298, %f297, %f297;
	fma.rn.f32 	%f299, %f296, %f296, %f298;
	sqrt.rn.f32 	%f300, %f299;
	min.f32 	%f301, %f358, %f300;
	add.s32 	%r81, %r81, 2;
	ld.global.v2.f32 	{%f302, %f303}, [%rd26+16];
	sub.f32 	%f304, %f302, %f281;
	sub.f32 	%f305, %f303, %f282;
	sub.f32 	%f306, %f19, %f281;
	sub.f32 	%f307, %f20, %f282;
	mul.f32 	%f308, %f305, %f305;
	fma.rn.f32 	%f309, %f304, %f304, %f308;
	mul.f32 	%f310, %f307, %f305;
	fma.rn.f32 	%f311, %f306, %f304, %f310;
	div.rn.f32 	%f312, %f311, %f309;
	min.f32 	%f313, %f312, 0f3F800000;
	max.f32 	%f314, %f313, 0f00000000;
	fma.rn.f32 	%f315, %f304, %f314, %f281;
	fma.rn.f32 	%f316, %f305, %f314, %f282;
	sub.f32 	%f317, %f19, %f315;
	sub.f32 	%f318, %f20, %f316;
	mul.f32 	%f319, %f318, %f318;
	fma.rn.f32 	%f320, %f317, %f317, %f319;
	sqrt.rn.f32 	%f321, %f320;
	min.f32 	%f358, %f301, %f321;
$L__BB0_23:
	and.b32  	%r70, %r39, 1;
	setp.eq.b32 	%p27, %r70, 1;
	@%p27 bra 	$L__BB0_25;
	mul.wide.u32 	%rd27, %r81, 8;
	add.s64 	%rd28, %rd3, %rd27;
	ld.global.v2.f32 	{%f322, %f323}, [%rd28];
	ld.global.v2.f32 	{%f324, %f325}, [%rd28+8];
	sub.f32 	%f326, %f324, %f322;
	sub.f32 	%f327, %f325, %f323;
	sub.f32 	%f328, %f19, %f322;
	sub.f32 	%f329, %f20, %f323;
	mul.f32 	%f330, %f327, %f327;
	fma.rn.f32 	%f331, %f326, %f326, %f330;
	mul.f32 	%f332, %f329, %f327;
	fma.rn.f32 	%f333, %f328, %f326, %f332;
	div.rn.f32 	%f334, %f333, %f331;
	min.f32 	%f335, %f334, 0f3F800000;
	max.f32 	%f336, %f335, 0f00000000;
	fma.rn.f32 	%f337, %f326, %f336, %f322;
	fma.rn.f32 	%f338, %f327, %f336, %f323;
	sub.f32 	%f339, %f19, %f337;
	sub.f32 	%f340, %f20, %f338;
	mul.f32 	%f341, %f340, %f340;
	fma.rn.f32 	%f342, %f339, %f339, %f341;
	sqrt.rn.f32 	%f343, %f342;
	min.f32 	%f358, %f358, %f343;
$L__BB0_25:
	add.f32 	%f344, %f350, %f358;
	div.rn.f32 	%f345, %f344, %f1;
	atom.global.add.f32 	%f346, [%rd2], %f345;
	add.s32 	%r84, %r84, %r3;
	setp.lt.s32 	%p28, %r84, %r39;
	@%p28 bra 	$L__BB0_9;
	bra.uni 	$L__BB0_32;
$L__BB0_26:
	mov.f32 	%f38, 0f7F800000;
	div.rn.f32 	%f36, %f38, %f1;
	add.s32 	%r46, %r84, %r3;
	max.s32 	%r47, %r39, %r46;
	setp.lt.s32 	%p13, %r46, %r39;
	selp.u32 	%r48, 1, 0, %p13;
	add.s32 	%r49, %r46, %r48;
	sub.s32 	%r50, %r47, %r49;
	div.u32 	%r51, %r50, %r3;
	add.s32 	%r28, %r51, %r48;
	and.b32  	%r52, %r28, 3;
	setp.eq.s32 	%p14, %r52, 3;
	@%p14 bra 	$L__BB0_29;
	add.s32 	%r54, %r28, 1;
	and.b32  	%r29, %r54, 3;
	mov.b32 	%r83, 0;
$L__BB0_28:
	.pragma "nounroll";
	atom.global.add.f32 	%f39, [%rd2], %f36;
	add.s32 	%r84, %r84, %r3;
	add.s32 	%r83, %r83, 1;
	setp.ne.s32 	%p15, %r83, %r29;
	@%p15 bra 	$L__BB0_28;
$L__BB0_29:
	setp.lt.u32 	%p16, %r28, 3;
	@%p16 bra 	$L__BB0_32;
	shl.b32 	%r35, %r3, 2;
$L__BB0_31:
	atom.global.add.f32 	%f40, [%rd2], %f36;
	atom.global.add.f32 	%f41, [%rd2], %f36;
	atom.global.add.f32 	%f42, [%rd2], %f36;
	atom.global.add.f32 	%f43, [%rd2], %f36;
	add.s32 	%r84, %r35, %r84;
	setp.lt.s32 	%p17, %r84, %r39;
	@%p17 bra 	$L__BB0_31;
$L__BB0_32:
	ret;

}


// ===== COMPILED SASS (sm_100) =====

	.target	sm_100

	.elftype	@"ET_EXEC"


//--------------------- .note.nv.tkinfo           --------------------------
	.section	.note.nv.tkinfo,"",@"SHT_NOTE"
	.sectionflags	@"SHF_NOTE_NV_TKINFO"
	.tkinfo
        /*0018*/ 	.word	0x00000002
        /*0030*/ 	.string	""
        /*0030*/ 	.string	"ptxas"
        /*0030*/ 	.string	"Cuda compilation tools, release 13.0, V13.0.88"
        /*0030*/ 	.string	"Build cuda_13.0.r13.0/compiler.36424714_0"
        /*0030*/ 	.string	"-arch sm_100 -m 64 "



//--------------------- .note.nv.cuinfo           --------------------------
	.section	.note.nv.cuinfo,"",@"SHT_NOTE"
	.sectionflags	@"SHF_NOTE_NV_CUINFO"
        /*0018*/ 	.short	0x0002
        /*001a*/ 	.short	0x0064
        /*001c*/ 	.short	0x0082
	.zero		2


//--------------------- .nv.info                  --------------------------
	.section	.nv.info,"",@"SHT_CUDA_INFO"
	.align	4


	//----- nvinfo : EIATTR_REGCOUNT
	.align		4
        /*0000*/ 	.byte	0x04, 0x2f
        /*0002*/ 	.short	(.L_1 - .L_0)
	.align		4
.L_0:
        /*0004*/ 	.word	index@(sspd_self_pairwise)
        /*0008*/ 	.word	0x0000001e


	//----- nvinfo : EIATTR_FRAME_SIZE
	.align		4
.L_1:
        /*000c*/ 	.byte	0x04, 0x11
        /*000e*/ 	.short	(.L_3 - .L_2)
	.align		4
.L_2:
        /*0010*/ 	.word	index@($__internal_1_$__cuda_sm3x_div_rn_noftz_f32_slowpath)
        /*0014*/ 	.word	0x00000000


	//----- nvinfo : EIATTR_FRAME_SIZE
	.align		4
.L_3:
        /*0018*/ 	.byte	0x04, 0x11
        /*001a*/ 	.short	(.L_5 - .L_4)
	.align		4
.L_4:
        /*001c*/ 	.word	index@($__internal_0_$__cuda_sm20_sqrt_rn_f32_slowpath)
        /*0020*/ 	.word	0x00000000


	//----- nvinfo : EIATTR_FRAME_SIZE
	.align		4
.L_5:
        /*0024*/ 	.byte	0x04, 0x11
        /*0026*/ 	.short	(.L_7 - .L_6)
	.align		4
.L_6:
        /*0028*/ 	.word	index@(sspd_self_pairwise)
        /*002c*/ 	.word	0x00000000


	//----- nvinfo : EIATTR_MIN_STACK_SIZE
	.align		4
.L_7:
        /*0030*/ 	.byte	0x04, 0x12
        /*0032*/ 	.short	(.L_9 - .L_8)
	.align		4
.L_8:
        /*0034*/ 	.word	index@(sspd_self_pairwise)
        /*0038*/ 	.word	0x00000000
.L_9:


//--------------------- .nv.compat                --------------------------
	.section	.nv.compat,"",@"SHT_CUDA_COMPAT_INFO"
	.align	4
        /*0000*/ 	.byte	0x02, 0x09, 0x00, 0x00, 0x02, 0x02, 0x01, 0x00, 0x02, 0x05, 0x05, 0x00, 0x03, 0x07, 0x01, 0x01
        /*0010*/ 	.byte	0x02, 0x03, 0x00, 0x00, 0x02, 0x06, 0x01, 0x00, 0x04, 0x0b, 0x08, 0x00, 0x01, 0x00, 0x00, 0x00
        /*0020*/ 	.byte	0x00, 0x00, 0x00, 0x00


//--------------------- .nv.info.sspd_self_pairwise --------------------------
	.section	.nv.info.sspd_self_pairwise,"",@"SHT_CUDA_INFO"
	.sectionflags	@""
	.align	4


	//----- nvinfo : EIATTR_CUDA_API_VERSION
	.align		4
        /*0000*/ 	.byte	0x04, 0x37
        /*0002*/ 	.short	(.L_11 - .L_10)
.L_10:
        /*0004*/ 	.word	0x00000082


	//----- nvinfo : EIATTR_KPARAM_INFO
	.align		4
.L_11:
        /*0008*/ 	.byte	0x04, 0x17
        /*000a*/ 	.short	(.L_13 - .L_12)
.L_12:
        /*000c*/ 	.word	0x00000000
        /*0010*/ 	.short	0x0003
        /*0012*/ 	.short	0x0010
        /*0014*/ 	.byte	0x00, 0xf5, 0x21, 0x00


	//----- nvinfo : EIATTR_KPARAM_INFO
	.align		4
.L_13:
        /*0018*/ 	.byte	0x04, 0x17
        /*001a*/ 	.short	(.L_15 - .L_14)
.L_14:
        /*001c*/ 	.word	0x00000000
        /*0020*/ 	.short	0x0002
        /*0022*/ 	.short	0x000c
        /*0024*/ 	.byte	0x00, 0xf0, 0x11, 0x00


	//----- nvinfo : EIATTR_KPARAM_INFO
	.align		4
.L_15:
        /*0028*/ 	.byte	0x04, 0x17
        /*002a*/ 	.short	(.L_17 - .L_16)
.L_16:
        /*002c*/ 	.word	0x00000000
        /*0030*/ 	.short	0x0001
        /*0032*/ 	.short	0x0008
        /*0034*/ 	.byte	0x00, 0xf0, 0x11, 0x00


	//----- nvinfo : EIATTR_KPARAM_INFO
	.align		4
.L_17:
        /*0038*/ 	.byte	0x04, 0x17
        /*003a*/ 	.short	(.L_19 - .L_18)
.L_18:
        /*003c*/ 	.word	0x00000000
        /*0040*/ 	.short	0x0000
        /*0042*/ 	.short	0x0000
        /*0044*/ 	.byte	0x00, 0xf5, 0x21, 0x00


	//----- nvinfo : EIATTR_SPARSE_MMA_MASK
	.align		4
.L_19:
        /*0048*/ 	.byte	0x03, 0x50
        /*004a*/ 	.short	0x0000


	//----- nvinfo : EIATTR_MAXREG_COUNT
	.align		4
        /*004c*/ 	.byte	0x03, 0x1b
        /*004e*/ 	.short	0x00ff


	//----- nvinfo : EIATTR_MERCURY_ISA_VERSION
	.align		4
        /*0050*/ 	.byte	0x03, 0x5f
        /*0052*/ 	.short	0x0101


	//----- nvinfo : EIATTR_VRC_CTA_INIT_COUNT
	.align		4
        /*0054*/ 	.byte	0x02, 0x4a
	.zero		1
	.zero		1


	//----- nvinfo : EIATTR_EXIT_INSTR_OFFSETS
	.align		4
        /*0058*/ 	.byte	0x04, 0x1c
        /*005a*/ 	.short	(.L_21 - .L_20)


	//   ....[0]....
.L_20:
        /*005c*/ 	.word	0x000001e0


	//   ....[1]....
        /*0060*/ 	.word	0x00000210


	//   ....[2]....
        /*0064*/ 	.word	0x00002ef0


	//   ....[3]....
        /*0068*/ 	.word	0x00003290


	//   ....[4]....
        /*006c*/ 	.word	0x000033a0


	//----- nvinfo : EIATTR_CRS_STACK_SIZE
	.align		4
.L_21:
        /*0070*/ 	.byte	0x04, 0x1e
        /*0072*/ 	.short	(.L_23 - .L_22)
.L_22:
        /*0074*/ 	.word	0x00000000


	//----- nvinfo : EIATTR_CBANK_PARAM_SIZE
	.align		4
.L_23:
        /*0078*/ 	.byte	0x03, 0x19
        /*007a*/ 	.short	0x0018


	//----- nvinfo : EIATTR_PARAM_CBANK
	.align		4
        /*007c*/ 	.byte	0x04, 0x0a
        /*007e*/ 	.short	(.L_25 - .L_24)
	.align		4
.L_24:
        /*0080*/ 	.word	index@(.nv.constant0.sspd_self_pairwise)
        /*0084*/ 	.short	0x0380
        /*0086*/ 	.short	0x0018


	//----- nvinfo : EIATTR_SW_WAR
	.align		4
.L_25:
        /*0088*/ 	.byte	0x04, 0x36
        /*008a*/ 	.short	(.L_27 - .L_26)
.L_26:
        /*008c*/ 	.word	0x00000008
.L_27:


//--------------------- .nv.callgraph             --------------------------
	.section	.nv.callgraph,"",@"SHT_CUDA_CALLGRAPH"
	.align	4
	.sectionentsize	8
	.align		4
        /*0000*/ 	.word	0x00000000
	.align		4
        /*0004*/ 	.word	0xffffffff
	.align		4
        /*0008*/ 	.word	0x00000000
	.align		4
        /*000c*/ 	.word	0xfffffffe
	.align		4
        /*0010*/ 	.word	0x00000000
	.align		4
        /*0014*/ 	.word	0xfffffffd
	.align		4
        /*0018*/ 	.word	0x00000000
	.align		4
        /*001c*/ 	.word	0xfffffffc


//--------------------- .text.sspd_self_pairwise  --------------------------
	.section	.text.sspd_self_pairwise,"ax",@progbits
	.align	128
        .global         sspd_self_pairwise
        .type           sspd_self_pairwise,@function
        .size           sspd_self_pairwise,(.L_x_105 - sspd_self_pairwise)
        .other          sspd_self_pairwise,@"STO_CUDA_ENTRY STV_DEFAULT"
sspd_self_pairwise:
.text.sspd_self_pairwise:
[----:B------:R-:W-:Y:S01]  /*0000*/  LDC R1, c[0x0][0x37c] ;  /* 0x0000df00ff017b82 */ /* 0x000fe20000000800 */
[----:B------:R-:W0:Y:S01]  /*0010*/  LDCU UR9, c[0x0][0x388] ;  /* 0x00007100ff0977ac */ /* 0x000e220008000800 */
[----:B------:R-:W1:Y:S06]  /*0020*/  S2R R18, SR_TID.X ;  /* 0x0000000000127919 */ /* 0x000e6c0000002100 */
[----:B------:R-:W2:Y:S01]  /*0030*/  S2UR UR8, SR_CTAID.X ;  /* 0x00000000000879c3 */ /* 0x000ea20000002500 */
[----:B------:R-:W-:Y:S01]  /*0040*/  HFMA2 R0, -RZ, RZ, 0, 0 ;  /* 0x00000000ff007431 */ /* 0x000fe200000001ff */
[----:B------:R-:W-:Y:S01]  /*0050*/  PLOP3.LUT P0, PT, PT, PT, PT, 0x8, 0x80 ;  /* 0x000000000080781c */ /* 0x000fe20003f0e170 */
[----:B------:R-:W3:Y:S01]  /*0060*/  LDCU UR14, c[0x0][0x360] ;  /* 0x00006c00ff0e77ac */ /* 0x000ee20008000800 */
[----:B------:R-:W-:Y:S01]  /*0070*/  UMOV UR4, URZ ;  /* 0x000000ff00047c82 */ /* 0x000fe20008000000 */
[----:B0-----:R-:W-:-:S09]  /*0080*/  UISETP.GE.AND UP0, UPT, UR9, 0x2, UPT ;  /* 0x000000020900788c */ /* 0x001fd2000bf06270 */
[----:B------:R-:W-:Y:S05]  /*0090*/  BRA.U !UP0, `(.L_x_0) ;  /* 0x00000001084c7547 */ /* 0x000fea000b800000 */
[----:B------:R-:W0:Y:S01]  /*00a0*/  LDCU UR10, c[0x0][0x388] ;  /* 0x00007100ff0a77ac */ /* 0x000e220008000800 */
[----:B------:R-:W-:Y:S01]  /*00b0*/  UIADD3 UR7, UPT, UPT, UR9, -0x1, URZ ;  /* 0xffffffff09077890 */ /* 0x000fe2000fffe0ff */
[----:B------:R-:W-:Y:S01]  /*00c0*/  UMOV UR4, URZ ;  /* 0x000000ff00047c82 */ /* 0x000fe20008000000 */
[----:B--2---:R-:W-:-:S10]  /*00d0*/  UMOV UR5, UR8 ;  /* 0x0000000800057c82 */ /* 0x004fd40008000000 */
.L_x_2:
[----:B------:R-:W-:Y:S01]  /*00e0*/  ULOP3.LUT UR6, URZ, UR4, URZ, 0x33, !UPT ;  /* 0x00000004ff067292 */ /* 0x000fe2000f8e33ff */
[----:B0-----:R-:W-:-:S03]  /*00f0*/  UMOV UR9, UR10 ;  /* 0x0000000a00097c82 */ /* 0x001fc60008000000 */
[----:B------:R-:W-:-:S04]  /*0100*/  UIADD3 UR6, UPT, UPT, UR6, UR9, URZ ;  /* 0x0000000906067290 */ /* 0x000fc8000fffe0ff */
[----:B------:R-:W-:-:S09]  /*0110*/  UISETP.GE.AND UP0, UPT, UR5, UR6, UPT ;  /* 0x000000060500728c */ /* 0x000fd2000bf06270 */
[----:B------:R-:W-:Y:S05]  /*0120*/  BRA.U !UP0, `(.L_x_1) ;  /* 0x00000001081c7547 */ /* 0x000fea000b800000 */
[----:B------:R-:W-:Y:S02]  /*0130*/  UIADD3 UR4, UPT, UPT, UR4, 0x1, URZ ;  /* 0x0000000104047890 */ /* 0x000fe4000fffe0ff */
[----:B------:R-:W-:Y:S02]  /*0140*/  UIADD3 UR5, UPT, UPT, -UR6, UR5, URZ ;  /* 0x0000000506057290 */ /* 0x000fe4000fffe1ff */
[----:B------:R-:W-:-:S09]  /*0150*/  UISETP.NE.AND UP0, UPT, UR4, UR7, UPT ;  /* 0x000000070400728c */ /* 0x000fd2000bf05270 */
[----:B------:R-:W-:Y:S05]  /*0160*/  BRA.U UP0, `(.L_x_2) ;  /* 0xfffffffd00dc7547 */ /* 0x000fea000b83ffff */
[----:B------:R-:W-:Y:S01]  /*0170*/  HFMA2 R0, -RZ, RZ, 0, 0 ;  /* 0x00000000ff007431 */ /* 0x000fe200000001ff */
[----:B------:R-:W-:Y:S01]  /*0180*/  UMOV UR4, UR7 ;  /* 0x0000000700047c82 */ /* 0x000fe20008000000 */
[----:B------:R-:W-:Y:S05]  /*0190*/  BRA `(.L_x_0) ;  /* 0x00000000000c7947 */ /* 0x000fea0003800000 */
.L_x_1:
[----:B------:R-:W-:Y:S01]  /*01a0*/  UIADD3 UR5, UPT, UPT, UR4, 0x1, UR5 ;  /* 0x0000000104057890 */ /* 0x000fe2000fffe005 */
[----:B------:R-:W-:-:S05]  /*01b0*/  PLOP3.LUT P0, PT, PT, PT, PT, 0x80, 0x8 ;  /* 0x000000000008781c */ /* 0x000fca0003f0f070 */
[----:B------:R-:W-:-:S08]  /*01c0*/  MOV R0, UR5 ;  /* 0x0000000500007c02 */ /* 0x000fd00008000f00 */
.L_x_0:
[----:B------:R-:W-:-:S13]  /*01d0*/  ISETP.GE.OR P0, PT, R0, UR9, !P0 ;  /* 0x0000000900007c0c */ /* 0x000fda000c706670 */
[----:B--23--:R-:W-:Y:S05]  /*01e0*/  @P0 EXIT ;  /* 0x000000000000094d */ /* 0x00cfea0003800000 */
[----:B------:R-:W1:Y:S02]  /*01f0*/  LDCU UR5, c[0x0][0x38c] ;  /* 0x00007180ff0577ac */ /* 0x000e640008000800 */
[----:B-1----:R-:W-:-:S13]  /*0200*/  ISETP.GE.AND P0, PT, R18, UR5, PT ;  /* 0x0000000512007c0c */ /* 0x002fda000bf06270 */
[----:B------:R-:W-:Y:S05]  /*0210*/  @P0 EXIT ;  /* 0x000000000000094d */ /* 0x000fea0003800000 */
[----:B------:R-:W-:Y:S01]  /*0220*/  I2FP.F32.S32 R2, UR5 ;  /* 0x0000000500027c45 */ /* 0x000fe20008201400 */
[----:B------:R-:W0:Y:S04]  /*0230*/  LDCU.64 UR6, c[0x0][0x390] ;  /* 0x00007200ff0677ac */ /* 0x000e280008000a00 */
[----:B------:R-:W-:Y:S01]  /*0240*/  FADD R2, R2, R2 ;  /* 0x0000000202027221 */ /* 0x000fe20000000000 */
[----:B------:R-:W-:Y:S01]  /*0250*/  UISETP.GE.AND UP0, UPT, UR5, 0x2, UPT ;  /* 0x000000020500788c */ /* 0x000fe2000bf06270 */
[----:B------:R-:W1:Y:S03]  /*0260*/  LDCU.64 UR16, c[0x0][0x358] ;  /* 0x00006b00ff1077ac */ /* 0x000e660008000a00 */
[----:B------:R-:W-:Y:S01]  /*0270*/  R2UR UR13, R2 ;  /* 0x00000000020d72ca */ /* 0x000fe200000e0000 */
[----:B0-----:R-:W-:-:S04]  /*0280*/  UIMAD.WIDE.U32 UR6, UR8, 0x4, UR6 ;  /* 0x00000004080678a5 */ /* 0x001fc8000f8e0006 */
[----:B------:R-:W-:Y:S10]  /*0290*/  BRA.U !UP0, `(.L_x_3) ;  /* 0x0000002d08187547 */ /* 0x000ff4000b800000 */
[----:B------:R-:W0:Y:S01]  /*02a0*/  LDC.64 R22, c[0x0][0x380] ;  /* 0x0000e000ff167b82 */ /* 0x000e220000000a00 */
[----:B------:R-:W2:Y:S01]  /*02b0*/  LDCU.64 UR10, c[0x0][0x380] ;  /* 0x00007000ff0a77ac */ /* 0x000ea20008000a00 */
[----:B------:R-:W-:Y:S01]  /*02c0*/  IMAD R3, R0, UR5, RZ ;  /* 0x0000000500037c24 */ /* 0x000fe2000f8e02ff */
[----:B------:R-:W-:Y:S02]  /*02d0*/  UIMAD UR12, UR4, UR5, URZ ;  /* 0x00000005040c72a4 */ /* 0x000fe4000f8e02ff */
[----:B------:R-:W-:Y:S02]  /*02e0*/  UIADD3 UR8, UPT, UPT, UR5, -0x1, URZ ;  /* 0xffffffff05087890 */ /* 0x000fe4000fffe0ff */
[----:B------:R-:W-:Y:S02]  /*02f0*/  USHF.R.S32.HI UR5, URZ, 0x1f, UR12 ;  /* 0x0000001fff057899 */ /* 0x000fe4000801140c */
[----:B------:R-:W-:-:S04]  /*0300*/  ULOP3.LUT UR9, UR8, 0x3, URZ, 0xc0, !UPT ;  /* 0x0000000308097892 */ /* 0x000fc8000f8ec0ff */
[----:B------:R-:W-:Y:S02]  /*0310*/  UIADD3 UR9, UPT, UPT, UR9, -0x1, URZ ;  /* 0xffffffff09097890 */ /* 0x000fe4000fffe0ff */
[----:B--2---:R-:W-:Y:S02]  /*0320*/  ULEA UR4, UP0, UR12, UR10, 0x3 ;  /* 0x0000000a0c047291 */ /* 0x004fe4000f8018ff */
[----:B------:R-:W-:Y:S02]  /*0330*/  ULOP3.LUT UR10, UR8, 0xfffffffc, URZ, 0xc0, !UPT ;  /* 0xfffffffc080a7892 */ /* 0x000fe4000f8ec0ff */
[----:B------:R-:W-:Y:S01]  /*0340*/  ULEA.HI.X UR5, UR12, UR11, UR5, 0x3, UP0 ;  /* 0x0000000b0c057291 */ /* 0x000fe200080f1c05 */
[----:B0-----:R-:W-:-:S03]  /*0350*/  IMAD.WIDE R22, R3, 0x8, R22 ;  /* 0x0000000803167825 */ /* 0x001fc600078e0216 */
[----:B------:R-:W-:Y:S02]  /*0360*/  MOV R11, UR10 ;  /* 0x0000000a000b7c02 */ /* 0x000fe40008000f00 */
[----:B------:R-:W-:-:S04]  /*0370*/  IADD3 R4, P0, PT, R22, 0x20, RZ ;  /* 0x0000002016047810 */ /* 0x000fc80007f1e0ff */
[----:B------:R-:W-:-:S09]  /*0380*/  IADD3.X R3, PT, PT, RZ, R23, RZ, P0, !PT ;  /* 0x00000017ff037210 */ /* 0x000fd200007fe4ff */
.L_x_85:
[----:B-----5:R-:W-:Y:S01]  /*0390*/  HFMA2 R13, -RZ, RZ, 0, 4.76837158203125e-07 ;  /* 0x00000008ff0d7431 */ /* 0x020fe200000001ff */
[----:B------:R-:W0:Y:S04]  /*03a0*/  LDC R20, c[0x0][0x38c] ;  /* 0x0000e300ff147b82 */ /* 0x000e280000000800 */
[----:B------:R-:W-:-:S06]  /*03b0*/  IMAD.WIDE.U32 R12, R18, R13, UR4 ;  /* 0x00000004120c7e25 */ /* 0x000fcc000f8e000d */
[----:B-1----:R-:W5:Y:S01]  /*03c0*/  LDG.E.64 R12, desc[UR16][R12.64] ;  /* 0x000000100c0c7981 */ /* 0x002f62000c1e1b00 */
[----:B------:R-:W-:Y:S05]  /*03d0*/  YIELD ;  /* 0x0000000000007946 */ /* 0x000fea0003800000 */
[----:B------:R-:W-:Y:S01]  /*03e0*/  HFMA2 R25, -RZ, RZ, 0, 0 ;  /* 0x00000000ff197431 */ /* 0x000fe200000001ff */
[----:B------:R-:W-:Y:S02]  /*03f0*/  MOV R19, 0x7f7fffff ;  /* 0x7f7fffff00137802 */ /* 0x000fe40000000f00 */
[----:B0-----:R-:W-:-:S04]  /*0400*/  IADD3 R20, PT, PT, R20, -0x2, RZ ;  /* 0xfffffffe14147810 */ /* 0x001fc80007ffe0ff */
[----:B------:R-:W-:-:S13]  /*0410*/  ISETP.GE.U32.AND P0, PT, R20, 0x3, PT ;  /* 0x000000031400780c */ /* 0x000fda0003f06070 */
[----:B------:R-:W-:Y:S05]  /*0420*/  @!P0 BRA `(.L_x_4) ;  /* 0x0000000800e48947 */ /* 0x000fea0003800000 */
[----:B------:R0:W5:Y:S01]  /*0430*/  LDG.E.64 R14, desc[UR16][R22.64] ;  /* 0x00000010160e7981 */ /* 0x000162000c1e1b00 */
[----:B------:R-:W-:Y:S01]  /*0440*/  ULOP3.LUT UR10, UR8, 0xfffffffc, URZ, 0xc0, !UPT ;  /* 0xfffffffc080a7892 */ /* 0x000fe2000f8ec0ff */
[----:B------:R-:W-:Y:S02]  /*0450*/  MOV R19, 0x7f7fffff ;  /* 0x7f7fffff00137802 */ /* 0x000fe40000000f00 */
[----:B------:R-:W-:Y:S02]  /*0460*/  MOV R26, R4 ;  /* 0x00000004001a7202 */ /* 0x000fe40000000f00 */
[----:B------:R-:W-:Y:S02]  /*0470*/  MOV R27, R3 ;  /* 0x00000003001b7202 */ /* 0x000fe40000000f00 */
[----:B------:R-:W-:-:S04]  /*0480*/  MOV R11, UR10 ;  /* 0x0000000a000b7c02 */ /* 0x000fc80008000f00 */
[----:B0-----:R-:W-:-:S07]  /*0490*/  IADD3 R21, PT, PT, -R11, RZ, RZ ;  /* 0x000000ff0b157210 */ /* 0x001fce0007ffe1ff */
.L_x_25:
[----:B------:R-:W2:Y:S01]  /*04a0*/  LDG.E.64 R16, desc[UR16][R26.64+-0x18] ;  /* 0xffffe8101a107981 */ /* 0x000ea2000c1e1b00 */
[--C-:B-----5:R-:W-:Y:S01]  /*04b0*/  FADD R5, R13, -R15.reuse ;  /* 0x8000000f0d057221 */ /* 0x120fe20000000000 */
[--C-:B------:R-:W-:Y:S01]  /*04c0*/  FADD R2, R12, -R14.reuse ;  /* 0x8000000e0c027221 */ /* 0x100fe20000000000 */
[----:B------:R-:W-:Y:S01]  /*04d0*/  IADD3 R21, PT, PT, R21, 0x4, RZ ;  /* 0x0000000415157810 */ /* 0x000fe20007ffe0ff */
[----:B------:R-:W-:Y:S03]  /*04e0*/  BSSY.RECONVERGENT B2, `(.L_x_5) ;  /* 0x0000013000027945 */ /* 0x000fe60003800200 */
[----:B------:R-:W-:Y:S01]  /*04f0*/  ISETP.NE.AND P2, PT, R21, RZ, PT ;  /* 0x000000ff1500720c */ /* 0x000fe20003f45270 */
[----:B--2---:R-:W-:Y:S01]  /*0500*/  FADD R24, R17, -R15 ;  /* 0x8000000f11187221 */ /* 0x004fe20000000000 */
[----:B------:R-:W-:-:S03]  /*0510*/  FADD R25, R16, -R14 ;  /* 0x8000000e10197221 */ /* 0x000fc60000000000 */
[C---:B------:R-:W-:Y:S01]  /*0520*/  FMUL R0, R24.reuse, R24 ;  /* 0x0000001818007220 */ /* 0x040fe20000400000 */
[----:B------:R-:W-:-:S03]  /*0530*/  FMUL R6, R24, R5 ;  /* 0x0000000518067220 */ /* 0x000fc60000400000 */
[C---:B------:R-:W-:Y:S01]  /*0540*/  FFMA R0, R25.reuse, R25, R0 ;  /* 0x0000001919007223 */ /* 0x040fe20000000000 */
[----:B------:R-:W-:-:S03]  /*0550*/  FFMA R2, R25, R2, R6 ;  /* 0x0000000219027223 */ /* 0x000fc60000000006 */
[----:B------:R-:W0:Y:S08]  /*0560*/  MUFU.RCP R7, R0 ;  /* 0x0000000000077308 */ /* 0x000e300000001000 */
[----:B------:R-:W1:Y:S01]  /*0570*/  FCHK P0, R2, R0 ;  /* 0x0000000002007302 */ /* 0x000e620000000000 */
[----:B0-----:R-:W-:-:S04]  /*0580*/  FFMA R8, -R0, R7, 1 ;  /* 0x3f80000000087423 */ /* 0x001fc80000000107 */
[----:B------:R-:W-:-:S04]  /*0590*/  FFMA R7, R7, R8, R7 ;  /* 0x0000000807077223 */ /* 0x000fc80000000007 */
[----:B------:R-:W-:-:S04]  /*05a0*/  FFMA R6, R2, R7, RZ ;  /* 0x0000000702067223 */ /* 0x000fc800000000ff */
[----:B------:R-:W-:-:S04]  /*05b0*/  FFMA R5, -R0, R6, R2 ;  /* 0x0000000600057223 */ /* 0x000fc80000000102 */
[----:B------:R-:W-:Y:S01]  /*05c0*/  FFMA R5, R7, R5, R6 ;  /* 0x0000000507057223 */ /* 0x000fe20000000006 */
[----:B-1----:R-:W-:Y:S06]  /*05d0*/  @!P0 BRA `(.L_x_6) ;  /* 0x00000000000c8947 */ /* 0x002fec0003800000 */
[----:B------:R-:W-:-:S07]  /*05e0*/  MOV R5, 0x600 ;  /* 0x0000060000057802 */ /* 0x000fce0000000f00 */
[----:B------:R-:W-:Y:S05]  /*05f0*/  CALL.REL.NOINC `($__internal_1_$__cuda_sm3x_div_rn_noftz_f32_slowpath) ;  /* 0x0000002c00c47944 */ /* 0x000fea0003c00000 */
[----:B------:R-:W-:-:S07]  /*0600*/  MOV R5, R0 ;  /* 0x0000000000057202 */ /* 0x000fce0000000f00 */
.L_x_6:
[----:B------:R-:W-:Y:S05]  /*0610*/  BSYNC.RECONVERGENT B2 ;  /* 0x0000000000027941 */ /* 0x000fea0003800200 */
.L_x_5:
[----:B------:R-:W-:Y:S01]  /*0620*/  FADD.SAT R5, RZ, R5 ;  /* 0x00000005ff057221 */ /* 0x000fe20000002000 */
[----:B------:R-:W-:Y:S03]  /*0630*/  BSSY.RECONVERGENT B0, `(.L_x_7) ;  /* 0x0000012000007945 */ /* 0x000fe60003800200 */
[-C--:B------:R-:W-:Y:S01]  /*0640*/  FFMA R24, R24, R5.reuse, R15 ;  /* 0x0000000518187223 */ /* 0x080fe2000000000f */
[----:B------:R-:W-:-:S03]  /*0650*/  FFMA R5, R25, R5, R14 ;  /* 0x0000000519057223 */ /* 0x000fc6000000000e */
[----:B------:R-:W-:Y:S01]  /*0660*/  FADD R24, R13, -R24 ;  /* 0x800000180d187221 */ /* 0x000fe20000000000 */
[----:B------:R-:W-:-:S03]  /*0670*/  FADD R5, R12, -R5 ;  /* 0x800000050c057221 */ /* 0x000fc60000000000 */
[----:B------:R-:W-:-:S04]  /*0680*/  FMUL R24, R24, R24 ;  /* 0x0000001818187220 */ /* 0x000fc80000400000 */
[----:B------:R-:W-:-:S04]  /*0690*/  FFMA R2, R5, R5, R24 ;  /* 0x0000000505027223 */ /* 0x000fc80000000018 */
[----:B------:R0:W1:Y:S01]  /*06a0*/  MUFU.RSQ R5, R2 ;  /* 0x0000000200057308 */ /* 0x0000620000001400 */
[----:B------:R-:W-:-:S04]  /*06b0*/  IADD3 R0, PT, PT, R2, -0xd000000, RZ ;  /* 0xf300000002007810 */ /* 0x000fc80007ffe0ff */
[----:B------:R-:W-:-:S13]  /*06c0*/  ISETP.GT.U32.AND P0, PT, R0, 0x727fffff, PT ;  /* 0x727fffff0000780c */ /* 0x000fda0003f04070 */
[----:B01----:R-:W-:Y:S05]  /*06d0*/  @!P0 BRA `(.L_x_8) ;  /* 0x00000000000c8947 */ /* 0x003fea0003800000 */
[----:B------:R-:W-:-:S07]  /*06e0*/  MOV R0, 0x700 ;  /* 0x0000070000007802 */ /* 0x000fce0000000f00 */
[----:B------:R-:W-:Y:S05]  /*06f0*/  CALL.REL.NOINC `($__internal_0_$__cuda_sm20_sqrt_rn_f32_slowpath) ;  /* 0x0000002c002c7944 */ /* 0x000fea0003c00000 */
[----:B------:R-:W-:Y:S05]  /*0700*/  BRA `(.L_x_9) ;  /* 0x0000000000107947 */ /* 0x000fea0003800000 */
.L_x_8:
[----:B------:R-:W-:Y:S01]  /*0710*/  FMUL.FTZ R8, R2, R5 ;  /* 0x0000000502087220 */ /* 0x000fe20000410000 */
[----:B------:R-:W-:-:S03]  /*0720*/  FMUL.FTZ R0, R5, 0.5 ;  /* 0x3f00000005007820 */ /* 0x000fc60000410000 */
[----:B------:R-:W-:-:S04]  /*0730*/  FFMA R5, -R8, R8, R2 ;  /* 0x0000000808057223 */ /* 0x000fc80000000102 */
[----:B------:R-:W-:-:S07]  /*0740*/  FFMA R8, R5, R0, R8 ;  /* 0x0000000005087223 */ /* 0x000fce0000000008 */
.L_x_9:
[----:B------:R-:W-:Y:S05]  /*0750*/  BSYNC.RECONVERGENT B0 ;  /* 0x0000000000007941 */ /* 0x000fea0003800200 */
.L_x_7:
[----:B------:R-:W2:Y:S01]  /*0760*/  LDG.E.64 R14, desc[UR16][R26.64+-0x10] ;  /* 0xfffff0101a0e7981 */ /* 0x000ea2000c1e1b00 */
[----:B------:R-:W-:Y:S01]  /*0770*/  FADD R5, R13, -R17 ;  /* 0x800000110d057221 */ /* 0x000fe20000000000 */
[----:B------:R-:W-:Y:S01]  /*0780*/  FADD R2, R12, -R16 ;  /* 0x800000100c027221 */ /* 0x000fe20000000000 */
[----:B------:R-:W-:Y:S01]  /*0790*/  BSSY.RECONVERGENT B2, `(.L_x_10) ;  /* 0x0000013000027945 */ /* 0x000fe20003800200 */
[----:B------:R-:W-:Y:S01]  /*07a0*/  FMNMX R19, R8, R19, PT ;  /* 0x0000001308137209 */ /* 0x000fe20003800000 */
[----:B--2---:R-:W-:Y:S01]  /*07b0*/  FADD R24, -R17, R15 ;  /* 0x0000000f11187221 */ /* 0x004fe20000000100 */
[----:B------:R-:W-:-:S03]  /*07c0*/  FADD R25, -R16, R14 ;  /* 0x0000000e10197221 */ /* 0x000fc60000000100 */
        /* <DEDUP_REMOVED lines=15> */
.L_x_11:
[----:B------:R-:W-:Y:S05]  /*08c0*/  BSYNC.RECONVERGENT B2 ;  /* 0x0000000000027941 */ /* 0x000fea0003800200 */
.L_x_10:
        /* <DEDUP_REMOVED lines=15> */
.L_x_13:
[----:B------:R-:W-:Y:S01]  /*09c0*/  FMUL.FTZ R8, R2, R5 ;  /* 0x0000000502087220 */ /* 0x000fe20000410000 */
[----:B------:R-:W-:-:S03]  /*09d0*/  FMUL.FTZ R0, R5, 0.5 ;  /* 0x3f00000005007820 */ /* 0x000fc60000410000 */
[----:B------:R-:W-:-:S04]  /*09e0*/  FFMA R5, -R8, R8, R2 ;  /* 0x0000000808057223 */ /* 0x000fc80000000102 */
[----:B------:R-:W-:-:S07]  /*09f0*/  FFMA R8, R5, R0, R8 ;  /* 0x0000000005087223 */ /* 0x000fce0000000008 */
.L_x_14:
[----:B------:R-:W-:Y:S05]  /*0a00*/  BSYNC.RECONVERGENT B0 ;  /* 0x0000000000007941 */ /* 0x000fea0003800200 */
.L_x_12:
        /* <DEDUP_REMOVED lines=22> */
.L_x_16:
[----:B------:R-:W-:Y:S05]  /*0b70*/  BSYNC.RECONVERGENT B2 ;  /* 0x0000000000027941 */ /* 0x000fea0003800200 */
.L_x_15:
        /* <DEDUP_REMOVED lines=15> */
.L_x_18:
[----:B------:R-:W-:Y:S01]  /*0c70*/  FMUL.FTZ R8, R2, R5 ;  /* 0x0000000502087220 */ /* 0x000fe20000410000 */
[----:B------:R-:W-:-:S03]  /*0c80*/  FMUL.FTZ R0, R5, 0.5 ;  /* 0x3f00000005007820 */ /* 0x000fc60000410000 */
[----:B------:R-:W-:-:S04]  /*0c90*/  FFMA R5, -R8, R8, R2 ;  /* 0x0000000808057223 */ /* 0x000fc80000000102 */
[----:B------:R-:W-:-:S07]  /*0ca0*/  FFMA R8, R5, R0, R8 ;  /* 0x0000000005087223 */ /* 0x000fce0000000008 */
.L_x_19:
[----:B------:R-:W-:Y:S05]  /*0cb0*/  BSYNC.RECONVERGENT B0 ;  /* 0x0000000000007941 */ /* 0x000fea0003800200 */
.L_x_17:
        /* <DEDUP_REMOVED lines=22> */
.L_x_21:
[----:B------:R-:W-:Y:S05]  /*0e20*/  BSYNC.RECONVERGENT B2 ;  /* 0x0000000000027941 */ /* 0x000fea0003800200 */
.L_x_20:
        /* <DEDUP_REMOVED lines=15> */
.L_x_23:
[----:B------:R-:W-:Y:S01]  /*0f20*/  FMUL.FTZ R8, R2, R5 ;  /* 0x0000000502087220 */ /* 0x000fe20000410000 */
[----:B------:R-:W-:-:S03]  /*0f30*/  FMUL.FTZ R0, R5, 0.5 ;  /* 0x3f00000005007820 */ /* 0x000fc60000410000 */
[----:B------:R-:W-:-:S04]  /*0f40*/  FFMA R5, -R8, R8, R2 ;  /* 0x0000000808057223 */ /* 0x000fc80000000102 */
[----:B------:R-:W-:-:S07]  /*0f50*/  FFMA R8, R5, R0, R8 ;  /* 0x0000000005087223 */ /* 0x000fce0000000008 */
.L_x_24:
[----:B------:R-:W-:Y:S05]  /*0f60*/  BSYNC.RECONVERGENT B0 ;  /* 0x0000000000007941 */ /* 0x000fea0003800200 */
.L_x_22:
[----:B------:R-:W-:Y:S02]  /*0f70*/  IADD3 R26, P0, PT, R26, 0x20, RZ ;  /* 0x000000201a1a7810 */ /* 0x000fe40007f1e0ff */
[----:B------:R-:W-:Y:S02]  /*0f80*/  FMNMX R19, R19, R8, PT ;  /* 0x0000000813137209 */ /* 0x000fe40003800000 */
[----:B------:R-:W-:Y:S01]  /*0f90*/  IADD3.X R27, PT, PT, RZ, R27, RZ, P0, !PT ;  /* 0x0000001bff1b7210 */ /* 0x000fe200007fe4ff */
[----:B------:R-:W-:Y:S08]  /*0fa0*/  @P2 BRA `(.L_x_25) ;  /* 0xfffffff4003c2947 */ /* 0x000ff0000383ffff */
[----:B------:R-:W-:-:S07]  /*0fb0*/  MOV R25, R11 ;  /* 0x0000000b00197202 */ /* 0x000fce0000000f00 */
.L_x_4:
[----:B------:R-:W-:-:S09]  /*0fc0*/  ULOP3.LUT UP0, URZ, UR8, 0x3, URZ, 0xc0, !UPT ;  /* 0x0000000308ff7892 */ /* 0x000fd2000f80c0ff */
[----:B------:R-:W-:Y:S05]  /*0fd0*/  BRA.U !UP0, `(.L_x_26) ;  /* 0x0000000908307547 */ /* 0x000fea000b800000 */
[----:B------:R-:W-:-:S09]  /*0fe0*/  UISETP.NE.AND UP0, UPT, UR9, URZ, UPT ;  /* 0x000000ff0900728c */ /* 0x000fd2000bf05270 */
[----:B------:R-:W-:Y:S05]  /*0ff0*/  BRA.U !UP0, `(.L_x_27) ;  /* 0x0000000508647547 */ /* 0x000fea000b800000 */
[----:B------:R-:W-:-:S05]  /*1000*/  IMAD.WIDE.U32 R26, R25, 0x8, R22 ;  /* 0x00000008191a7825 */ /* 0x000fca00078e0016 */
[----:B------:R-:W2:Y:S04]  /*1010*/  LDG.E.64 R14, desc[UR16][R26.64] ;  /* 0x000000101a0e7981 */ /* 0x000ea8000c1e1b00 */
[----:B------:R-:W3:Y:S01]  /*1020*/  LDG.E.64 R16, desc[UR16][R26.64+0x8] ;  /* 0x000008101a107981 */ /* 0x000ee2000c1e1b00 */
[----:B------:R-:W-:Y:S01]  /*1030*/  BSSY.RECONVERGENT B2, `(.L_x_28) ;  /* 0x0000014000027945 */ /* 0x000fe20003800200 */
[----:B--2--5:R-:W-:Y:S01]  /*1040*/  FADD R2, R13, -R15 ;  /* 0x8000000f0d027221 */ /* 0x024fe20000000000 */
[----:B---3--:R-:W-:Y:S01]  /*1050*/  FADD R21, -R15, R17 ;  /* 0x000000110f157221 */ /* 0x008fe20000000100 */
[----:B------:R-:W-:-:S03]  /*1060*/  FADD R24, -R14, R16 ;  /* 0x000000100e187221 */ /* 0x000fc60000000100 */
[C---:B------:R-:W-:Y:S01]  /*1070*/  FMUL R5, R21.reuse, R21 ;  /* 0x0000001515057220 */ /* 0x040fe20000400000 */
[----:B------:R-:W-:-:S03]  /*1080*/  FMUL R7, R21, R2 ;  /* 0x0000000215077220 */ /* 0x000fc60000400000 */
[----:B------:R-:W-:Y:S01]  /*1090*/  FFMA R0, R24, R24, R5 ;  /* 0x0000001818007223 */ /* 0x000fe20000000005 */
[----:B------:R-:W-:-:S03]  /*10a0*/  FADD R5, R12, -R14 ;  /* 0x8000000e0c057221 */ /* 0x000fc60000000000 */
[----:B------:R-:W0:Y:S01]  /*10b0*/  MUFU.RCP R9, R0 ;  /* 0x0000000000097308 */ /* 0x000e220000001000 */
[----:B------:R-:W-:-:S07]  /*10c0*/  FFMA R2, R24, R5, R7 ;  /* 0x0000000518027223 */ /* 0x000fce0000000007 */
        /* <DEDUP_REMOVED lines=10> */
.L_x_29:
[----:B------:R-:W-:Y:S05]  /*1170*/  BSYNC.RECONVERGENT B2 ;  /* 0x0000000000027941 */ /* 0x000fea0003800200 */
.L_x_28:
        /* <DEDUP_REMOVED lines=15> */
.L_x_31:
[----:B------:R-:W-:Y:S01]  /*1270*/  FMUL.FTZ R8, R2, R5 ;  /* 0x0000000502087220 */ /* 0x000fe20000410000 */
[----:B------:R-:W-:-:S03]  /*1280*/  FMUL.FTZ R0, R5, 0.5 ;  /* 0x3f00000005007820 */ /* 0x000fc60000410000 */
[----:B------:R-:W-:-:S04]  /*1290*/  FFMA R5, -R8, R8, R2 ;  /* 0x0000000808057223 */ /* 0x000fc80000000102 */
[----:B------:R-:W-:-:S07]  /*12a0*/  FFMA R8, R5, R0, R8 ;  /* 0x0000000005087223 */ /* 0x000fce0000000008 */
.L_x_32:
[----:B------:R-:W-:Y:S05]  /*12b0*/  BSYNC.RECONVERGENT B0 ;  /* 0x0000000000007941 */ /* 0x000fea0003800200 */
.L_x_30:
[----:B------:R-:W2:Y:S01]  /*12c0*/  LDG.E.64 R26, desc[UR16][R26.64+0x10] ;  /* 0x000010101a1a7981 */ /* 0x000ea2000c1e1b00 */
[----:B------:R-:W-:Y:S01]  /*12d0*/  FADD R5, R13, -R17 ;  /* 0x800000110d057221 */ /* 0x000fe20000000000 */
[----:B------:R-:W-:Y:S01]  /*12e0*/  FADD R2, R12, -R16 ;  /* 0x800000100c027221 */ /* 0x000fe20000000000 */
[----:B------:R-:W-:Y:S01]  /*12f0*/  BSSY.RECONVERGENT B2, `(.L_x_33) ;  /* 0x0000014000027945 */ /* 0x000fe20003800200 */
[----:B------:R-:W-:Y:S02]  /*1300*/  FMNMX R19, R19, R8, PT ;  /* 0x0000000813137209 */ /* 0x000fe40003800000 */
[----:B------:R-:W-:Y:S01]  /*1310*/  IADD3 R25, PT, PT, R25, 0x2, RZ ;  /* 0x0000000219197810 */ /* 0x000fe20007ffe0ff */
[----:B--2---:R-:W-:Y:S01]  /*1320*/  FADD R14, -R17, R27 ;  /* 0x0000001b110e7221 */ /* 0x004fe20000000100 */
[----:B------:R-:W-:-:S03]  /*1330*/  FADD R15, -R16, R26 ;  /* 0x0000001a100f7221 */ /* 0x000fc60000000100 */
[----:B------:R-:W-:-:S04]  /*1340*/  FMUL R0, R14, R14 ;  /* 0x0000000e0e007220 */ /* 0x000fc80000400000 */
[----:B------:R-:W-:Y:S01]  /*1350*/  FFMA R7, R15, R15, R0 ;  /* 0x0000000f0f077223 */ /* 0x000fe20000000000 */
[----:B------:R-:W-:-:S03]  /*1360*/  FMUL R0, R14, R5 ;  /* 0x000000050e007220 */ /* 0x000fc60000400000 */
        /* <DEDUP_REMOVED lines=9> */
[----:B------:R-:W-:Y:S02]  /*1400*/  MOV R0, R7 ;  /* 0x0000000700007202 */ /* 0x000fe40000000f00 */
[----:B------:R-:W-:-:S07]  /*1410*/  MOV R5, 0x1430 ;  /* 0x0000143000057802 */ /* 0x000fce0000000f00 */
[----:B------:R-:W-:Y:S05]  /*1420*/  CALL.REL.NOINC `($__internal_1_$__cuda_sm3x_div_rn_noftz_f32_slowpath) ;  /* 0x0000002000387944 */ /* 0x000fea0003c00000 */
.L_x_34:
[----:B------:R-:W-:Y:S05]  /*1430*/  BSYNC.RECONVERGENT B2 ;  /* 0x0000000000027941 */ /* 0x000fea0003800200 */
.L_x_33:
        /* <DEDUP_REMOVED lines=15> */
.L_x_36:
[----:B------:R-:W-:Y:S01]  /*1530*/  FMUL.FTZ R8, R2, R5 ;  /* 0x0000000502087220 */ /* 0x000fe20000410000 */
[----:B------:R-:W-:-:S03]  /*1540*/  FMUL.FTZ R0, R5, 0.5 ;  /* 0x3f00000005007820 */ /* 0x000fc60000410000 */
[----:B------:R-:W-:-:S04]  /*1550*/  FFMA R5, -R8, R8, R2 ;  /* 0x0000000808057223 */ /* 0x000fc80000000102 */
[----:B------:R-:W-:-:S07]  /*1560*/  FFMA R8, R5, R0, R8 ;  /* 0x0000000005087223 */ /* 0x000fce0000000008 */
.L_x_37:
[----:B------:R-:W-:Y:S05]  /*1570*/  BSYNC.RECONVERGENT B0 ;  /* 0x0000000000007941 */ /* 0x000fea0003800200 */
.L_x_35:
[----:B------:R-:W-:-:S07]  /*1580*/  FMNMX R19, R19, R8, PT ;  /* 0x0000000813137209 */ /* 0x000fce0003800000 */
.L_x_27:
[----:B------:R-:W0:Y:S02]  /*1590*/  LDCU UR10, c[0x0][0x38c] ;  /* 0x00007180ff0a77ac */ /* 0x000e240008000800 */
[----:B0-----:R-:W-:-:S04]  /*15a0*/  ULOP3.LUT UR10, UR10, 0x1, URZ, 0xc0, !UPT ;  /* 0x000000010a0a7892 */ /* 0x001fc8000f8ec0ff */
[----:B------:R-:W-:-:S09]  /*15b0*/  UISETP.NE.U32.AND UP0, UPT, UR10, 0x1, UPT ;  /* 0x000000010a00788c */ /* 0x000fd2000bf05070 */
[----:B------:R-:W-:Y:S05]  /*15c0*/  BRA.U !UP0, `(.L_x_26) ;  /* 0x0000000108b47547 */ /* 0x000fea000b800000 */
[----:B------:R-:W-:-:S05]  /*15d0*/  IMAD.WIDE.U32 R6, R25, 0x8, R22 ;  /* 0x0000000819067825 */ /* 0x000fca00078e0016 */
[----:B------:R-:W2:Y:S04]  /*15e0*/  LDG.E.64 R14, desc[UR16][R6.64] ;  /* 0x00000010060e7981 */ /* 0x000ea8000c1e1b00 */
[----:B------:R-:W3:Y:S01]  /*15f0*/  LDG.E.64 R8, desc[UR16][R6.64+0x8] ;  /* 0x0000081006087981 */ /* 0x000ee2000c1e1b00 */
[----:B------:R-:W-:Y:S01]  /*1600*/  BSSY.RECONVERGENT B2, `(.L_x_38) ;  /* 0x0000014000027945 */ /* 0x000fe20003800200 */
[----:B--2--5:R-:W-:Y:S01]  /*1610*/  FADD R5, R13, -R15 ;  /* 0x8000000f0d057221 */ /* 0x024fe20000000000 */
[----:B------:R-:W-:Y:S01]  /*1620*/  FADD R2, R12, -R14 ;  /* 0x8000000e0c027221 */ /* 0x000fe20000000000 */
[----:B---3--:R-:W-:Y:S01]  /*1630*/  FADD R16, -R15, R9 ;  /* 0x000000090f107221 */ /* 0x008fe20000000100 */
        /* <DEDUP_REMOVED lines=16> */
.L_x_39:
[----:B------:R-:W-:Y:S05]  /*1740*/  BSYNC.RECONVERGENT B2 ;  /* 0x0000000000027941 */ /* 0x000fea0003800200 */
.L_x_38:
        /* <DEDUP_REMOVED lines=15> */
.L_x_41:
[----:B------:R-:W-:Y:S01]  /*1840*/  FMUL.FTZ R8, R2, R5 ;  /* 0x0000000502087220 */ /* 0x000fe20000410000 */
[----:B------:R-:W-:-:S03]  /*1850*/  FMUL.FTZ R0, R5, 0.5 ;  /* 0x3f00000005007820 */ /* 0x000fc60000410000 */
[----:B------:R-:W-:-:S04]  /*1860*/  FFMA R5, -R8, R8, R2 ;  /* 0x0000000808057223 */ /* 0x000fc80000000102 */
[----:B------:R-:W-:-:S07]  /*1870*/  FFMA R8, R5, R0, R8 ;  /* 0x0000000005087223 */ /* 0x000fce0000000008 */
.L_x_42:
[----:B------:R-:W-:Y:S05]  /*1880*/  BSYNC.RECONVERGENT B0 ;  /* 0x0000000000007941 */ /* 0x000fea0003800200 */
.L_x_40:
[----:B------:R-:W-:-:S07]  /*1890*/  FMNMX R19, R19, R8, PT ;  /* 0x0000000813137209 */ /* 0x000fce0003800000 */
.L_x_26:
[----:B-----5:R-:W-:-:S06]  /*18a0*/  IMAD.WIDE.U32 R12, R18, 0x8, R22 ;  /* 0x00000008120c7825 */ /* 0x020fcc00078e0016 */
[----:B------:R-:W5:Y:S01]  /*18b0*/  LDG.E.64 R12, desc[UR16][R12.64] ;  /* 0x000000100c0c7981 */ /* 0x000f62000c1e1b00 */
[----:B------:R-:W-:Y:S01]  /*18c0*/  ISETP.GE.U32.AND P0, PT, R20, 0x3, PT ;  /* 0x000000031400780c */ /* 0x000fe20003f06070 */
[----:B------:R-:W-:Y:S01]  /*18d0*/  HFMA2 R25, -RZ, RZ, 0, 0 ;  /* 0x00000000ff197431 */ /* 0x000fe200000001ff */
[----:B------:R-:W-:-:S11]  /*18e0*/  MOV R20, 0x7f7fffff ;  /* 0x7f7fffff00147802 */ /* 0x000fd60000000f00 */
[----:B------:R-:W-:Y:S05]  /*18f0*/  @!P0 BRA `(.L_x_43) ;  /* 0x0000000800e48947 */ /* 0x000fea0003800000 */
[----:B------:R-:W-:Y:S02]  /*1900*/  MOV R14, UR4 ;  /* 0x00000004000e7c02 */ /* 0x000fe40008000f00 */
[----:B------:R-:W-:-:S06]  /*1910*/  MOV R15, UR5 ;  /* 0x00000005000f7c02 */ /* 0x000fcc0008000f00 */
[----:B------:R-:W5:Y:S01]  /*1920*/  LDG.E.64 R14, desc[UR16][R14.64] ;  /* 0x000000100e0e7981 */ /* 0x000f62000c1e1b00 */
[----:B------:R-:W-:Y:S01]  /*1930*/  BSSY.RECONVERGENT B2, `(.L_x_44) ;  /* 0x00000b4000027945 */ /* 0x000fe20003800200 */
[----:B------:R-:W-:Y:S02]  /*1940*/  MOV R20, 0x7f7fffff ;  /* 0x7f7fffff00147802 */ /* 0x000fe40000000f00 */
[----:B------:R-:W-:-:S07]  /*1950*/  MOV R21, RZ ;  /* 0x000000ff00157202 */ /* 0x000fce0000000f00 */
.L_x_65:
[----:B------:R-:W-:-:S05]  /*1960*/  MOV R26, 0x8 ;  /* 0x00000008001a7802 */ /* 0x000fca0000000f00 */
[----:B------:R-:W-:-:S05]  /*1970*/  IMAD.WIDE.U32 R26, R21, R26, UR4 ;  /* 0x00000004151a7e25 */ /* 0x000fca000f8e001a */
[----:B------:R-:W2:Y:S01]  /*1980*/  LDG.E.64 R16, desc[UR16][R26.64+0x8] ;  /* 0x000008101a107981 */ /* 0x000ea2000c1e1b00 */
[--C-:B-----5:R-:W-:Y:S01]  /*1990*/  FADD R5, R13, -R15.reuse ;  /* 0x8000000f0d057221 */ /* 0x120fe20000000000 */
[--C-:B------:R-:W-:Y:S01]  /*19a0*/  FADD R2, R12, -R14.reuse ;  /* 0x8000000e0c027221 */ /* 0x100fe20000000000 */
[----:B------:R-:W-:Y:S01]  /*19b0*/  BSSY.RECONVERGENT B3, `(.L_x_45) ;  /* 0x0000012000037945 */ /* 0x000fe20003800200 */
        /* <DEDUP_REMOVED lines=17> */
.L_x_46:
[----:B------:R-:W-:Y:S05]  /*1ad0*/  BSYNC.RECONVERGENT B3 ;  /* 0x0000000000037941 */ /* 0x000fea0003800200 */
.L_x_45:
        /* <DEDUP_REMOVED lines=15> */
.L_x_48:
[----:B------:R-:W-:Y:S01]  /*1bd0*/  FMUL.FTZ R8, R2, R5 ;  /* 0x0000000502087220 */ /* 0x000fe20000410000 */
[----:B------:R-:W-:-:S03]  /*1be0*/  FMUL.FTZ R0, R5, 0.5 ;  /* 0x3f00000005007820 */ /* 0x000fc60000410000 */
[----:B------:R-:W-:-:S04]  /*1bf0*/  FFMA R5, -R8, R8, R2 ;  /* 0x0000000808057223 */ /* 0x000fc80000000102 */
[----:B------:R-:W-:-:S07]  /*1c00*/  FFMA R8, R5, R0, R8 ;  /* 0x0000000005087223 */ /* 0x000fce0000000008 */
.L_x_49:
[----:B------:R-:W-:Y:S05]  /*1c10*/  BSYNC.RECONVERGENT B0 ;  /* 0x0000000000007941 */ /* 0x000fea0003800200 */
.L_x_47:
        /* <DEDUP_REMOVED lines=22> */
.L_x_51:
[----:B------:R-:W-:Y:S05]  /*1d80*/  BSYNC.RECONVERGENT B3 ;  /* 0x0000000000037941 */ /* 0x000fea0003800200 */
.L_x_50:
        /* <DEDUP_REMOVED lines=15> */
.L_x_53:
[----:B------:R-:W-:Y:S01]  /*1e80*/  FMUL.FTZ R8, R2, R5 ;  /* 0x0000000502087220 */ /* 0x000fe20000410000 */
[----:B------:R-:W-:-:S03]  /*1e90*/  FMUL.FTZ R0, R5, 0.5 ;  /* 0x3f00000005007820 */ /* 0x000fc60000410000 */
[----:B------:R-:W-:-:S04]  /*1ea0*/  FFMA R5, -R8, R8, R2 ;  /* 0x0000000808057223 */ /* 0x000fc80000000102 */
[----:B------:R-:W-:-:S07]  /*1eb0*/  FFMA R8, R5, R0, R8 ;  /* 0x0000000005087223 */ /* 0x000fce0000000008 */
.L_x_54:
[----:B------:R-:W-:Y:S05]  /*1ec0*/  BSYNC.RECONVERGENT B0 ;  /* 0x0000000000007941 */ /* 0x000fea0003800200 */
.L_x_52:
        /* <DEDUP_REMOVED lines=22> */
.L_x_56:
[----:B------:R-:W-:Y:S05]  /*2030*/  BSYNC.RECONVERGENT B3 ;  /* 0x0000000000037941 */ /* 0x000fea0003800200 */
.L_x_55:
        /* <DEDUP_REMOVED lines=15> */
.L_x_58:
[----:B------:R-:W-:Y:S01]  /*2130*/  FMUL.FTZ R8, R2, R5 ;  /* 0x0000000502087220 */ /* 0x000fe20000410000 */
[----:B------:R-:W-:-:S03]  /*2140*/  FMUL.FTZ R0, R5, 0.5 ;  /* 0x3f00000005007820 */ /* 0x000fc60000410000 */
[----:B------:R-:W-:-:S04]  /*2150*/  FFMA R5, -R8, R8, R2 ;  /* 0x0000000808057223 */ /* 0x000fc80000000102 */
[----:B------:R-:W-:-:S07]  /*2160*/  FFMA R8, R5, R0, R8 ;  /* 0x0000000005087223 */ /* 0x000fce0000000008 */
.L_x_59:
[----:B------:R-:W-:Y:S05]  /*2170*/  BSYNC.RECONVERGENT B0 ;  /* 0x0000000000007941 */ /* 0x000fea0003800200 */
.L_x_57:
        /* <DEDUP_REMOVED lines=23> */
.L_x_61:
[----:B------:R-:W-:Y:S05]  /*22f0*/  BSYNC.RECONVERGENT B3 ;  /* 0x0000000000037941 */ /* 0x000fea0003800200 */
.L_x_60:
        /* <DEDUP_REMOVED lines=15> */
.L_x_63:
[----:B------:R-:W-:Y:S01]  /*23f0*/  FMUL.FTZ R8, R2, R5 ;  /* 0x0000000502087220 */ /* 0x000fe20000410000 */
[----:B------:R-:W-:-:S03]  /*2400*/  FMUL.FTZ R0, R5, 0.5 ;  /* 0x3f00000005007820 */ /* 0x000fc60000410000 */
[----:B------:R-:W-:-:S04]  /*2410*/  FFMA R5, -R8, R8, R2 ;  /* 0x0000000808057223 */ /* 0x000fc80000000102 */
[----:B------:R-:W-:-:S07]  /*2420*/  FFMA R8, R5, R0, R8 ;  /* 0x0000000005087223 */ /* 0x000fce0000000008 */
.L_x_64:
[----:B------:R-:W-:Y:S05]  /*2430*/  BSYNC.RECONVERGENT B0 ;  /* 0x0000000000007941 */ /* 0x000fea0003800200 */
.L_x_62:
[----:B------:R-:W-:Y:S02]  /*2440*/  ISETP.NE.AND P0, PT, R21, R11, PT ;  /* 0x0000000b1500720c */ /* 0x000fe40003f05270 */
[----:B------:R-:W-:-:S11]  /*2450*/  FMNMX R20, R20, R8, PT ;  /* 0x0000000814147209 */ /* 0x000fd60003800000 */
[----:B------:R-:W-:Y:S05]  /*2460*/  @P0 BRA `(.L_x_65) ;  /* 0xfffffff4003c0947 */ /* 0x000fea000383ffff */
[----:B------:R-:W-:Y:S05]  /*2470*/  BSYNC.RECONVERGENT B2 ;  /* 0x0000000000027941 */ /* 0x000fea0003800200 */
.L_x_44:
[----:B------:R-:W-:-:S07]  /*2480*/  MOV R25, R11 ;  /* 0x0000000b00197202 */ /* 0x000fce0000000f00 */
.L_x_43:
[----:B------:R-:W-:-:S09]  /*2490*/  ULOP3.LUT UP0, URZ, UR8, 0x3, URZ, 0xc0, !UPT ;  /* 0x0000000308ff7892 */ /* 0x000fd2000f80c0ff */
[----:B------:R-:W-:Y:S05]  /*24a0*/  BRA.U !UP0, `(.L_x_66) ;  /* 0x0000000908387547 */ /* 0x000fea000b800000 */
[----:B------:R-:W-:-:S09]  /*24b0*/  UISETP.NE.AND UP0, UPT, UR9, URZ, UPT ;  /* 0x000000ff0900728c */ /* 0x000fd2000bf05270 */
[----:B------:R-:W-:Y:S05]  /*24c0*/  BRA.U !UP0, `(.L_x_67) ;  /* 0x0000000508687547 */ /* 0x000fea000b800000 */
[----:B------:R-:W-:-:S05]  /*24d0*/  HFMA2 R26, -RZ, RZ, 0, 4.76837158203125e-07 ;  /* 0x00000008ff1a7431 */ /* 0x000fca00000001ff */
[----:B------:R-:W-:-:S05]  /*24e0*/  IMAD.WIDE.U32 R26, R25, R26, UR4 ;  /* 0x00000004191a7e25 */ /* 0x000fca000f8e001a */
        /* <DEDUP_REMOVED lines=22> */
.L_x_69:
[----:B------:R-:W-:Y:S05]  /*2650*/  BSYNC.RECONVERGENT B2 ;  /* 0x0000000000027941 */ /* 0x000fea0003800200 */
.L_x_68:
        /* <DEDUP_REMOVED lines=15> */
.L_x_71:
[----:B------:R-:W-:Y:S01]  /*2750*/  FMUL.FTZ R8, R2, R5 ;  /* 0x0000000502087220 */ /* 0x000fe20000410000 */
[----:B------:R-:W-:-:S03]  /*2760*/  FMUL.FTZ R0, R5, 0.5 ;  /* 0x3f00000005007820 */ /* 0x000fc60000410000 */
[----:B------:R-:W-:-:S04]  /*2770*/  FFMA R5, -R8, R8, R2 ;  /* 0x0000000808057223 */ /* 0x000fc80000000102 */
[----:B------:R-:W-:-:S07]  /*2780*/  FFMA R8, R5, R0, R8 ;  /* 0x0000000005087223 */ /* 0x000fce0000000008 */
.L_x_72:
[----:B------:R-:W-:Y:S05]  /*2790*/  BSYNC.RECONVERGENT B0 ;  /* 0x0000000000007941 */ /* 0x000fea0003800200 */
.L_x_70:
        /* <DEDUP_REMOVED lines=23> */
.L_x_74:
[----:B------:R-:W-:Y:S05]  /*2910*/  BSYNC.RECONVERGENT B2 ;  /* 0x0000000000027941 */ /* 0x000fea0003800200 */
.L_x_73:
        /* <DEDUP_REMOVED lines=15> */
.L_x_76:
[----:B------:R-:W-:Y:S01]  /*2a10*/  FMUL.FTZ R8, R2, R5 ;  /* 0x0000000502087220 */ /* 0x000fe20000410000 */
[----:B------:R-:W-:-:S03]  /*2a20*/  FMUL.FTZ R0, R5, 0.5 ;  /* 0x3f00000005007820 */ /* 0x000fc60000410000 */
[----:B------:R-:W-:-:S04]  /*2a30*/  FFMA R5, -R8, R8, R2 ;  /* 0x0000000808057223 */ /* 0x000fc80000000102 */
[----:B------:R-:W-:-:S07]  /*2a40*/  FFMA R8, R5, R0, R8 ;  /* 0x0000000005087223 */ /* 0x000fce0000000008 */
.L_x_77:
[----:B------:R-:W-:Y:S05]  /*2a50*/  BSYNC.RECONVERGENT B0 ;  /* 0x0000000000007941 */ /* 0x000fea0003800200 */
.L_x_75:
[----:B------:R-:W-:-:S07]  /*2a60*/  FMNMX R20, R20, R8, PT ;  /* 0x0000000814147209 */ /* 0x000fce0003800000 */
.L_x_67:
[----:B------:R-:W0:Y:S02]  /*2a70*/  LDCU UR10, c[0x0][0x38c] ;  /* 0x00007180ff0a77ac */ /* 0x000e240008000800 */
[----:B0-----:R-:W-:-:S04]  /*2a80*/  ULOP3.LUT UR10, UR10, 0x1, URZ, 0xc0, !UPT ;  /* 0x000000010a0a7892 */ /* 0x001fc8000f8ec0ff */
[----:B------:R-:W-:-:S09]  /*2a90*/  UISETP.NE.U32.AND UP0, UPT, UR10, 0x1, UPT ;  /* 0x000000010a00788c */ /* 0x000fd2000bf05070 */
[----:B------:R-:W-:Y:S05]  /*2aa0*/  BRA.U !UP0, `(.L_x_66) ;  /* 0x0000000108b87547 */ /* 0x000fea000b800000 */
[----:B------:R-:W-:-:S05]  /*2ab0*/  HFMA2 R6, -RZ, RZ, 0, 4.76837158203125e-07 ;  /* 0x00000008ff067431 */ /* 0x000fca00000001ff */
[----:B------:R-:W-:-:S05]  /*2ac0*/  IMAD.WIDE.U32 R6, R25, R6, UR4 ;  /* 0x0000000419067e25 */ /* 0x000fca000f8e0006 */
        /* <DEDUP_REMOVED lines=22> */
.L_x_79:
[----:B------:R-:W-:Y:S05]  /*2c30*/  BSYNC.RECONVERGENT B2 ;  /* 0x0000000000027941 */ /* 0x000fea0003800200 */
.L_x_78:
        /* <DEDUP_REMOVED lines=15> */
.L_x_81:
[----:B------:R-:W-:Y:S01]  /*2d30*/  FMUL.FTZ R8, R2, R5 ;  /* 0x0000000502087220 */ /* 0x000fe20000410000 */
[----:B------:R-:W-:-:S03]  /*2d40*/  FMUL.FTZ R0, R5, 0.5 ;  /* 0x3f00000005007820 */ /* 0x000fc60000410000 */
[----:B------:R-:W-:-:S04]  /*2d50*/  FFMA R5, -R8, R8, R2 ;  /* 0x0000000808057223 */ /* 0x000fc80000000102 */
[----:B------:R-:W-:-:S07]  /*2d60*/  FFMA R8, R5, R0, R8 ;  /* 0x0000000005087223 */ /* 0x000fce0000000008 */
.L_x_82:
[----:B------:R-:W-:Y:S05]  /*2d70*/  BSYNC.RECONVERGENT B0 ;  /* 0x0000000000007941 */ /* 0x000fea0003800200 */
.L_x_80:
[----:B------:R-:W-:-:S07]  /*2d80*/  FMNMX R20, R20, R8, PT ;  /* 0x0000000814147209 */ /* 0x000fce0003800000 */
.L_x_66:
[----:B------:R-:W0:Y:S01]  /*2d90*/  MUFU.RCP R0, UR13 ;  /* 0x0000000d00007d08 */ /* 0x000e220008001000 */
[----:B------:R-:W-:Y:S01]  /*2da0*/  MOV R5, UR13 ;  /* 0x0000000d00057c02 */ /* 0x000fe20008000f00 */
[----:B------:R-:W-:Y:S01]  /*2db0*/  FADD R2, R19, R20 ;  /* 0x0000001413027221 */ /* 0x000fe20000000000 */
[----:B------:R-:W-:Y:S05]  /*2dc0*/  BSSY.RECONVERGENT B2, `(.L_x_83) ;  /* 0x000000b000027945 */ /* 0x000fea0003800200 */
[----:B------:R-:W1:Y:S01]  /*2dd0*/  FCHK P0, R2, UR13 ;  /* 0x0000000d02007d02 */ /* 0x000e620008000000 */
[----:B0-----:R-:W-:-:S04]  /*2de0*/  FFMA R5, R0, -R5, 1 ;  /* 0x3f80000000057423 */ /* 0x001fc80000000805 */
[----:B------:R-:W-:-:S04]  /*2df0*/  FFMA R5, R0, R5, R0 ;  /* 0x0000000500057223 */ /* 0x000fc80000000000 */
[----:B------:R-:W-:-:S04]  /*2e00*/  FFMA R0, R2, R5, RZ ;  /* 0x0000000502007223 */ /* 0x000fc800000000ff */
[----:B------:R-:W-:-:S04]  /*2e10*/  FFMA R6, R0, -UR13, R2 ;  /* 0x8000000d00067c23 */ /* 0x000fc80008000002 */
[----:B------:R-:W-:Y:S01]  /*2e20*/  FFMA R0, R5, R6, R0 ;  /* 0x0000000605007223 */ /* 0x000fe20000000000 */
[----:B-1----:R-:W-:Y:S06]  /*2e30*/  @!P0 BRA `(.L_x_84) ;  /* 0x00000000000c8947 */ /* 0x002fec0003800000 */
[----:B------:R-:W-:Y:S02]  /*2e40*/  MOV R0, UR13 ;  /* 0x0000000d00007c02 */ /* 0x000fe40008000f00 */
[----:B------:R-:W-:-:S07]  /*2e50*/  MOV R5, 0x2e70 ;  /* 0x00002e7000057802 */ /* 0x000fce0000000f00 */
[----:B-----5:R-:W-:Y:S05]  /*2e60*/  CALL.REL.NOINC `($__internal_1_$__cuda_sm3x_div_rn_noftz_f32_slowpath) ;  /* 0x0000000400a87944 */ /* 0x020fea0003c00000 */
.L_x_84:
[----:B------:R-:W-:Y:S05]  /*2e70*/  BSYNC.RECONVERGENT B2 ;  /* 0x0000000000027941 */ /* 0x000fea0003800200 */
.L_x_83:
[----:B------:R-:W0:Y:S01]  /*2e80*/  LDCU UR10, c[0x0][0x38c] ;  /* 0x00007180ff0a77ac */ /* 0x000e220008000800 */
[----:B------:R-:W-:Y:S02]  /*2e90*/  IADD3 R18, PT, PT, R18, UR14, RZ ;  /* 0x0000000e12127c10 */ /* 0x000fe4000fffe0ff */
[----:B------:R-:W-:Y:S02]  /*2ea0*/  MOV R6, UR6 ;  /* 0x0000000600067c02 */ /* 0x000fe40008000f00 */
[----:B------:R-:W-:-:S05]  /*2eb0*/  MOV R7, UR7 ;  /* 0x0000000700077c02 */ /* 0x000fca0008000f00 */
[----:B------:R2:W-:Y:S01]  /*2ec0*/  REDG.E.ADD.F32.FTZ.RN.STRONG.GPU desc[UR16][R6.64], R0 ;  /* 0x00000000060079a6 */ /* 0x0005e2000c12f310 */
[----:B0-----:R-:W-:-:S13]  /*2ed0*/  ISETP.GE.AND P0, PT, R18, UR10, PT ;  /* 0x0000000a12007c0c */ /* 0x001fda000bf06270 */
[----:B--2---:R-:W-:Y:S05]  /*2ee0*/  @!P0 BRA `(.L_x_85) ;  /* 0xffffffd400288947 */ /* 0x004fea000383ffff */
[----:B------:R-:W-:Y:S05]  /*2ef0*/  EXIT ;  /* 0x000000000000794d */ /* 0x000fea0003800000 */
.L_x_3:
[----:B------:R-:W0:Y:S01]  /*2f00*/  MUFU.RCP R0, UR13 ;  /* 0x0000000d00007d08 */ /* 0x000e220008001000 */
[----:B------:R-:W-:Y:S01]  /*2f10*/  UMOV UR4, 0x7f800000 ;  /* 0x7f80000000047882 */ /* 0x000fe20000000000 */
[----:B------:R-:W-:Y:S02]  /*2f20*/  MOV R3, UR13 ;  /* 0x0000000d00037c02 */ /* 0x000fe40008000f00 */
[----:B------:R-:W-:Y:S02]  /*2f30*/  MOV R4, UR4 ;  /* 0x0000000400047c02 */ /* 0x000fe40008000f00 */
[----:B------:R-:W-:Y:S02]  /*2f40*/  MOV R2, UR13 ;  /* 0x0000000d00027c02 */ /* 0x000fe40008000f00 */
[----:B------:R-:W2:Y:S01]  /*2f50*/  FCHK P0, R4, UR13 ;  /* 0x0000000d04007d02 */ /* 0x000ea20008000000 */
[----:B0-----:R-:W-:-:S04]  /*2f60*/  FFMA R3, R0, -R3, 1 ;  /* 0x3f80000000037423 */ /* 0x001fc80000000803 */
[----:B------:R-:W-:-:S04]  /*2f70*/  FFMA R0, R0, R3, R0 ;  /* 0x0000000300007223 */ /* 0x000fc80000000000 */
[----:B------:R-:W-:-:S04]  /*2f80*/  FFMA R3, R0, +INF , RZ ;  /* 0x7f80000000037823 */ /* 0x000fc800000000ff */
[----:B------:R-:W-:-:S04]  /*2f90*/  FFMA R2, R3, -R2, +INF ;  /* 0x7f80000003027423 */ /* 0x000fc80000000802 */
[----:B------:R-:W-:Y:S01]  /*2fa0*/  FFMA R0, R0, R2, R3 ;  /* 0x0000000200007223 */ /* 0x000fe20000000003 */
[----:B--2---:R-:W-:Y:S06]  /*2fb0*/  @!P0 BRA `(.L_x_86) ;  /* 0x0000000000108947 */ /* 0x004fec0003800000 */
[----:B------:R-:W-:Y:S02]  /*2fc0*/  MOV R2, 0x7f800000 ;  /* 0x7f80000000027802 */ /* 0x000fe40000000f00 */
[----:B------:R-:W-:Y:S02]  /*2fd0*/  MOV R0, UR13 ;  /* 0x0000000d00007c02 */ /* 0x000fe40008000f00 */
[----:B------:R-:W-:-:S07]  /*2fe0*/  MOV R5, 0x3000 ;  /* 0x0000300000057802 */ /* 0x000fce0000000f00 */
[----:B-1----:R-:W-:Y:S05]  /*2ff0*/  CALL.REL.NOINC `($__internal_1_$__cuda_sm3x_div_rn_noftz_f32_slowpath) ;  /* 0x0000000400447944 */ /* 0x002fea0003c00000 */
.L_x_86:
[----:B------:R-:W0:Y:S01]  /*3000*/  I2F.U32.RP R7, UR14 ;  /* 0x0000000e00077d06 */ /* 0x000e220008209000 */
[----:B------:R-:W2:Y:S01]  /*3010*/  LDCU UR4, c[0x0][0x38c] ;  /* 0x00007180ff0477ac */ /* 0x000ea20008000800 */
[----:B------:R-:W-:Y:S01]  /*3020*/  IADD3 R4, PT, PT, R18, UR14, RZ ;  /* 0x0000000e12047c10 */ /* 0x000fe2000fffe0ff */
[----:B------:R-:W-:Y:S01]  /*3030*/  BSSY.RECONVERGENT B0, `(.L_x_87) ;  /* 0x0000025000007945 */ /* 0x000fe20003800200 */
[----:B------:R-:W-:-:S04]  /*3040*/  ISETP.NE.U32.AND P2, PT, RZ, UR14, PT ;  /* 0x0000000eff007c0c */ /* 0x000fc8000bf45070 */
[----:B0-----:R-:W0:Y:S01]  /*3050*/  MUFU.RCP R7, R7 ;  /* 0x0000000700077308 */ /* 0x001e220000001000 */
[C---:B--2---:R-:W-:Y:S02]  /*3060*/  ISETP.GE.AND P0, PT, R4.reuse, UR4, PT ;  /* 0x0000000404007c0c */ /* 0x044fe4000bf06270 */
[----:B------:R-:W-:Y:S02]  /*3070*/  VIMNMX R5, PT, PT, R4, UR4, !PT ;  /* 0x0000000404057c48 */ /* 0x000fe4000ffe0100 */
[----:B------:R-:W-:-:S04]  /*3080*/  SEL R6, RZ, 0x1, P0 ;  /* 0x00000001ff067807 */ /* 0x000fc80000000000 */
[----:B------:R-:W-:Y:S02]  /*3090*/  IADD3 R5, PT, PT, R5, -R4, -R6 ;  /* 0x8000000405057210 */ /* 0x000fe40007ffe806 */
[----:B0-----:R-:W-:-:S04]  /*30a0*/  IADD3 R2, PT, PT, R7, 0xffffffe, RZ ;  /* 0x0ffffffe07027810 */ /* 0x001fc80007ffe0ff */
[----:B------:R0:W2:Y:S02]  /*30b0*/  F2I.FTZ.U32.TRUNC.NTZ R3, R2 ;  /* 0x0000000200037305 */ /* 0x0000a4000021f000 */
[----:B0-----:R-:W-:Y:S01]  /*30c0*/  HFMA2 R2, -RZ, RZ, 0, 0 ;  /* 0x00000000ff027431 */ /* 0x001fe200000001ff */
[----:B--2---:R-:W-:-:S05]  /*30d0*/  IADD3 R9, PT, PT, RZ, -R3, RZ ;  /* 0x80000003ff097210 */ /* 0x004fca0007ffe0ff */
[----:B------:R-:W-:-:S04]  /*30e0*/  IMAD R9, R9, UR14, RZ ;  /* 0x0000000e09097c24 */ /* 0x000fc8000f8e02ff */
[----:B------:R-:W-:-:S06]  /*30f0*/  IMAD.HI.U32 R8, R3, R9, R2 ;  /* 0x0000000903087227 */ /* 0x000fcc00078e0002 */
[----:B------:R-:W-:-:S05]  /*3100*/  IMAD.HI.U32 R3, R8, R5, RZ ;  /* 0x0000000508037227 */ /* 0x000fca00078e00ff */
[----:B------:R-:W-:-:S05]  /*3110*/  IADD3 R2, PT, PT, -R3, RZ, RZ ;  /* 0x000000ff03027210 */ /* 0x000fca0007ffe1ff */
[----:B------:R-:W-:-:S05]  /*3120*/  IMAD R5, R2, UR14, R5 ;  /* 0x0000000e02057c24 */ /* 0x000fca000f8e0205 */
[----:B------:R-:W-:-:S13]  /*3130*/  ISETP.GE.U32.AND P0, PT, R5, UR14, PT ;  /* 0x0000000e05007c0c */ /* 0x000fda000bf06070 */
[----:B------:R-:W-:Y:S02]  /*3140*/  @P0 IADD3 R5, PT, PT, R5, -UR14, RZ ;  /* 0x8000000e05050c10 */ /* 0x000fe4000fffe0ff */
[----:B------:R-:W-:Y:S02]  /*3150*/  @P0 IADD3 R3, PT, PT, R3, 0x1, RZ ;  /* 0x0000000103030810 */ /* 0x000fe40007ffe0ff */
[----:B------:R-:W-:-:S13]  /*3160*/  ISETP.GE.U32.AND P1, PT, R5, UR14, PT ;  /* 0x0000000e05007c0c */ /* 0x000fda000bf26070 */
[----:B------:R-:W-:Y:S02]  /*3170*/  @P1 IADD3 R3, PT, PT, R3, 0x1, RZ ;  /* 0x0000000103031810 */ /* 0x000fe40007ffe0ff */
[----:B------:R-:W-:-:S04]  /*3180*/  @!P2 LOP3.LUT R3, RZ, UR14, RZ, 0x33, !PT ;  /* 0x0000000eff03ac12 */ /* 0x000fc8000f8e33ff */
[----:B------:R-:W-:-:S04]  /*3190*/  IADD3 R2, PT, PT, R6, R3, RZ ;  /* 0x0000000306027210 */ /* 0x000fc80007ffe0ff */
[C---:B------:R-:W-:Y:S02]  /*31a0*/  LOP3.LUT R3, R2.reuse, 0x3, RZ, 0xc0, !PT ;  /* 0x0000000302037812 */ /* 0x040fe400078ec0ff */
[----:B------:R-:W-:Y:S02]  /*31b0*/  ISETP.GE.U32.AND P1, PT, R2, 0x3, PT ;  /* 0x000000030200780c */ /* 0x000fe40003f26070 */
[----:B------:R-:W-:-:S13]  /*31c0*/  ISETP.NE.AND P0, PT, R3, 0x3, PT ;  /* 0x000000030300780c */ /* 0x000fda0003f05270 */
[----:B------:R-:W-:Y:S05]  /*31d0*/  @!P0 BRA `(.L_x_88) ;  /* 0x0000000000288947 */ /* 0x000fea0003800000 */
[----:B------:R-:W-:Y:S02]  /*31e0*/  IADD3 R2, PT, PT, R2, 0x1, RZ ;  /* 0x0000000102027810 */ /* 0x000fe40007ffe0ff */
[----:B------:R-:W-:Y:S02]  /*31f0*/  MOV R4, RZ ;  /* 0x000000ff00047202 */ /* 0x000fe40000000f00 */
[----:B------:R-:W-:-:S07]  /*3200*/  LOP3.LUT R5, R2, 0x3, RZ, 0xc0, !PT ;  /* 0x0000000302057812 */ /* 0x000fce00078ec0ff */
.L_x_89:
[----:B------:R-:W-:Y:S02]  /*3210*/  IADD3 R4, PT, PT, R4, 0x1, RZ ;  /* 0x0000000104047810 */ /* 0x000fe40007ffe0ff */
[----:B0-----:R-:W-:Y:S02]  /*3220*/  MOV R2, UR6 ;  /* 0x0000000600027c02 */ /* 0x001fe40008000f00 */
[----:B------:R-:W-:Y:S02]  /*3230*/  ISETP.NE.AND P0, PT, R4, R5, PT ;  /* 0x000000050400720c */ /* 0x000fe40003f05270 */
[----:B------:R-:W-:Y:S02]  /*3240*/  MOV R3, UR7 ;  /* 0x0000000700037c02 */ /* 0x000fe40008000f00 */
[----:B------:R-:W-:-:S03]  /*3250*/  IADD3 R18, PT, PT, R18, UR14, RZ ;  /* 0x0000000e12127c10 */ /* 0x000fc6000fffe0ff */
[----:B-1----:R0:W-:Y:S06]  /*3260*/  REDG.E.ADD.F32.FTZ.RN.STRONG.GPU desc[UR16][R2.64], R0 ;  /* 0x00000000020079a6 */ /* 0x0021ec000c12f310 */
[----:B------:R-:W-:Y:S05]  /*3270*/  @P0 BRA `(.L_x_89) ;  /* 0xfffffffc00e40947 */ /* 0x000fea000383ffff */
.L_x_88:
[----:B-1----:R-:W-:Y:S05]  /*3280*/  BSYNC.RECONVERGENT B0 ;  /* 0x0000000000007941 */ /* 0x002fea0003800200 */
.L_x_87:
[----:B------:R-:W-:Y:S05]  /*3290*/  @!P1 EXIT ;  /* 0x000000000000994d */ /* 0x000fea0003800000 */
.L_x_90:
[----:B------:R-:W-:Y:S02]  /*32a0*/  MOV R11, UR14 ;  /* 0x0000000e000b7c02 */ /* 0x000fe40008000f00 */
[----:B01----:R-:W-:Y:S02]  /*32b0*/  MOV R2, UR6 ;  /* 0x0000000600027c02 */ /* 0x003fe40008000f00 */
[----:B------:R-:W-:Y:S02]  /*32c0*/  LEA R18, R11, R18, 0x2 ;  /* 0x000000120b127211 */ /* 0x000fe400078e10ff */
[----:B------:R-:W-:Y:S02]  /*32d0*/  MOV R3, UR7 ;  /* 0x0000000700037c02 */ /* 0x000fe40008000f00 */
[----:B------:R-:W-:Y:S02]  /*32e0*/  ISETP.GE.AND P0, PT, R18, UR4, PT ;  /* 0x0000000412007c0c */ /* 0x000fe4000bf06270 */
[----:B------:R-:W-:Y:S01]  /*32f0*/  MOV R4, UR6 ;  /* 0x0000000600047c02 */ /* 0x000fe20008000f00 */
[----:B------:R1:W-:Y:S01]  /*3300*/  REDG.E.ADD.F32.FTZ.RN.STRONG.GPU desc[UR16][R2.64], R0 ;  /* 0x00000000020079a6 */ /* 0x0003e2000c12f310 */
[----:B------:R-:W-:-:S02]  /*3310*/  MOV R5, UR7 ;  /* 0x0000000700057c02 */ /* 0x000fc40008000f00 */
[----:B------:R-:W-:Y:S02]  /*3320*/  MOV R6, UR6 ;  /* 0x0000000600067c02 */ /* 0x000fe40008000f00 */
[----:B------:R-:W-:Y:S01]  /*3330*/  MOV R7, UR7 ;  /* 0x0000000700077c02 */ /* 0x000fe20008000f00 */
[----:B------:R1:W-:Y:S01]  /*3340*/  REDG.E.ADD.F32.FTZ.RN.STRONG.GPU desc[UR16][R4.64], R0 ;  /* 0x00000000040079a6 */ /* 0x0003e2000c12f310 */
[----:B------:R-:W-:Y:S02]  /*3350*/  MOV R8, UR6 ;  /* 0x0000000600087c02 */ /* 0x000fe40008000f00 */
[----:B------:R-:W-:Y:S01]  /*3360*/  MOV R9, UR7 ;  /* 0x0000000700097c02 */ /* 0x000fe20008000f00 */
[----:B------:R1:W-:Y:S04]  /*3370*/  REDG.E.ADD.F32.FTZ.RN.STRONG.GPU desc[UR16][R6.64], R0 ;  /* 0x00000000060079a6 */ /* 0x0003e8000c12f310 */
[----:B------:R1:W-:Y:S01]  /*3380*/  REDG.E.ADD.F32.FTZ.RN.STRONG.GPU desc[UR16][R8.64], R0 ;  /* 0x00000000080079a6 */ /* 0x0003e2000c12f310 */
[----:B------:R-:W-:Y:S05]  /*3390*/  @!P0 BRA `(.L_x_90) ;  /* 0xfffffffc00c08947 */ /* 0x000fea000383ffff */
[----:B------:R-:W-:Y:S05]  /*33a0*/  EXIT ;  /* 0x000000000000794d */ /* 0x000fea0003800000 */
        .weak           $__internal_0_$__cuda_sm20_sqrt_rn_f32_slowpath
        .type           $__internal_0_$__cuda_sm20_sqrt_rn_f32_slowpath,@function
        .size           $__internal_0_$__cuda_sm20_sqrt_rn_f32_slowpath,($__internal_1_$__cuda_sm3x_div_rn_noftz_f32_slowpath - $__internal_0_$__cuda_sm20_sqrt_rn_f32_slowpath)
$__internal_0_$__cuda_sm20_sqrt_rn_f32_slowpath:
[----:B------:R-:W-:-:S13]  /*33b0*/  LOP3.LUT P0, RZ, R2, 0x7fffffff, RZ, 0xc0, !PT ;  /* 0x7fffffff02ff7812 */ /* 0x000fda000780c0ff */
[----:B------:R-:W-:Y:S01]  /*33c0*/  @!P0 MOV R8, R2 ;  /* 0x0000000200088202 */ /* 0x000fe20000000f00 */
[----:B------:R-:W-:Y:S06]  /*33d0*/  @!P0 BRA `(.L_x_91) ;  /* 0x0000000000408947 */ /* 0x000fec0003800000 */
[----:B------:R-:W-:-:S13]  /*33e0*/  FSETP.GEU.FTZ.AND P0, PT, R2, RZ, PT ;  /* 0x000000ff0200720b */ /* 0x000fda0003f1e000 */
[----:B------:R-:W-:Y:S01]  /*33f0*/  @!P0 MOV R8, 0x7fffffff ;  /* 0x7fffffff00088802 */ /* 0x000fe20000000f00 */
[----:B------:R-:W-:Y:S06]  /*3400*/  @!P0 BRA `(.L_x_91) ;  /* 0x0000000000348947 */ /* 0x000fec0003800000 */
[----:B------:R-:W-:-:S13]  /*3410*/  FSETP.GTU.FTZ.AND P0, PT, |R2|, +INF , PT ;  /* 0x7f8000000200780b */ /* 0x000fda0003f1c200 */
[----:B------:R-:W-:Y:S01]  /*3420*/  @P0 FADD.FTZ R8, R2, 1 ;  /* 0x3f80000002080421 */ /* 0x000fe20000010000 */
[----:B------:R-:W-:Y:S06]  /*3430*/  @P0 BRA `(.L_x_91) ;  /* 0x0000000000280947 */ /* 0x000fec0003800000 */
[----:B------:R-:W-:-:S13]  /*3440*/  FSETP.NEU.FTZ.AND P0, PT, |R2|, +INF , PT ;  /* 0x7f8000000200780b */ /* 0x000fda0003f1d200 */
[----:B------:R-:W-:-:S04]  /*3450*/  @P0 FFMA R8, R2, 1.84467440737095516160e+19, RZ ;  /* 0x5f80000002080823 */ /* 0x000fc800000000ff */
[----:B------:R-:W0:Y:S02]  /*3460*/  @P0 MUFU.RSQ R5, R8 ;  /* 0x0000000800050308 */ /* 0x000e240000001400 */
[----:B0-----:R-:W-:Y:S01]  /*3470*/  @P0 FMUL.FTZ R7, R8, R5 ;  /* 0x0000000508070220 */ /* 0x001fe20000410000 */
[----:B------:R-:W-:-:S03]  /*3480*/  @P0 FMUL.FTZ R5, R5, 0.5 ;  /* 0x3f00000005050820 */ /* 0x000fc60000410000 */
[----:B------:R-:W-:-:S04]  /*3490*/  @P0 FADD.FTZ R6, -R7, -RZ ;  /* 0x800000ff07060221 */ /* 0x000fc80000010100 */
[----:B------:R-:W-:Y:S01]  /*34a0*/  @P0 FFMA R6, R7, R6, R8 ;  /* 0x0000000607060223 */ /* 0x000fe20000000008 */
[----:B------:R-:W-:-:S03]  /*34b0*/  @!P0 MOV R8, R2 ;  /* 0x0000000200088202 */ /* 0x000fc60000000f00 */
[----:B------:R-:W-:-:S04]  /*34c0*/  @P0 FFMA R5, R6, R5, R7 ;  /* 0x0000000506050223 */ /* 0x000fc80000000007 */
[----:B------:R-:W-:-:S07]  /*34d0*/  @P0 FMUL.FTZ R8, R5, 2.3283064365386962891e-10 ;  /* 0x2f80000005080820 */ /* 0x000fce0000410000 */
.L_x_91:
[----:B------:R-:W-:Y:S01]  /*34e0*/  HFMA2 R7, -RZ, RZ, 0, 0 ;  /* 0x00000000ff077431 */ /* 0x000fe200000001ff */
[----:B------:R-:W-:-:S04]  /*34f0*/  MOV R6, R0 ;  /* 0x0000000000067202 */ /* 0x000fc80000000f00 */
[----:B------:R-:W-:Y:S05]  /*3500*/  RET.REL.NODEC R6 `(sspd_self_pairwise) ;  /* 0xffffffc806bc7950 */ /* 0x000fea0003c3ffff */
        .weak           $__internal_1_$__cuda_sm3x_div_rn_noftz_f32_slowpath
        .type           $__internal_1_$__cuda_sm3x_div_rn_noftz_f32_slowpath,@function
        .size           $__internal_1_$__cuda_sm3x_div_rn_noftz_f32_slowpath,(.L_x_105 - $__internal_1_$__cuda_sm3x_div_rn_noftz_f32_slowpath)
$__internal_1_$__cuda_sm3x_div_rn_noftz_f32_slowpath:
[----:B------:R-:W-:Y:S01]  /*3510*/  SHF.R.U32.HI R6, RZ, 0x17, R0 ;  /* 0x00000017ff067819 */ /* 0x000fe20000011600 */
[----:B------:R-:W-:Y:S01]  /*3520*/  BSSY.RECONVERGENT B0, `(.L_x_92) ;  /* 0x0000063000007945 */ /* 0x000fe20003800200 */
[----:B------:R-:W-:Y:S02]  /*3530*/  SHF.R.U32.HI R8, RZ, 0x17, R2 ;  /* 0x00000017ff087819 */ /* 0x000fe40000011602 */
[----:B------:R-:W-:Y:S02]  /*3540*/  LOP3.LUT R6, R6, 0xff, RZ, 0xc0, !PT ;  /* 0x000000ff06067812 */ /* 0x000fe400078ec0ff */
[----:B------:R-:W-:Y:S02]  /*3550*/  LOP3.LUT R8, R8, 0xff, RZ, 0xc0, !PT ;  /* 0x000000ff08087812 */ /* 0x000fe400078ec0ff */
[----:B------:R-:W-:Y:S02]  /*3560*/  IADD3 R7, PT, PT, R6, -0x1, RZ ;  /* 0xffffffff06077810 */ /* 0x000fe40007ffe0ff */
[----:B------:R-:W-:-:S02]  /*3570*/  IADD3 R9, PT, PT, R8, -0x1, RZ ;  /* 0xffffffff08097810 */ /* 0x000fc40007ffe0ff */
[----:B------:R-:W-:-:S04]  /*3580*/  ISETP.GT.U32.AND P0, PT, R7, 0xfd, PT ;  /* 0x000000fd0700780c */ /* 0x000fc80003f04070 */
[----:B------:R-:W-:-:S13]  /*3590*/  ISETP.GT.U32.OR P0, PT, R9, 0xfd, P0 ;  /* 0x000000fd0900780c */ /* 0x000fda0000704470 */
[----:B------:R-:W-:Y:S01]  /*35a0*/  @!P0 MOV R10, RZ ;  /* 0x000000ff000a8202 */ /* 0x000fe20000000f00 */
[----:B------:R-:W-:Y:S06]  /*35b0*/  @!P0 BRA `(.L_x_93) ;  /* 0x00000000005c8947 */ /* 0x000fec0003800000 */
[----:B------:R-:W-:Y:S02]  /*35c0*/  FSETP.GTU.FTZ.AND P0, PT, |R2|, +INF , PT ;  /* 0x7f8000000200780b */ /* 0x000fe40003f1c200 */
[----:B------:R-:W-:-:S04]  /*35d0*/  FSETP.GTU.FTZ.AND P1, PT, |R0|, +INF , PT ;  /* 0x7f8000000000780b */ /* 0x000fc80003f3c200 */
[----:B------:R-:W-:-:S13]  /*35e0*/  PLOP3.LUT P0, PT, P0, P1, PT, 0xf8, 0x8f ;  /* 0x00000000008f781c */ /* 0x000fda0000703f70 */
[----:B------:R-:W-:Y:S05]  /*35f0*/  @P0 BRA `(.L_x_94) ;  /* 0x0000000400500947 */ /* 0x000fea0003800000 */
[----:B------:R-:W-:-:S13]  /*3600*/  LOP3.LUT P0, RZ, R0, 0x7fffffff, R2, 0xc8, !PT ;  /* 0x7fffffff00ff7812 */ /* 0x000fda000780c802 */
[----:B------:R-:W-:Y:S05]  /*3610*/  @!P0 BRA `(.L_x_95) ;  /* 0x0000000400408947 */ /* 0x000fea0003800000 */
[----:B------:R-:W-:Y:S02]  /*3620*/  FSETP.NEU.FTZ.AND P3, PT, |R2|, +INF , PT ;  /* 0x7f8000000200780b */ /* 0x000fe40003f7d200 */
[----:B------:R-:W-:Y:S02]  /*3630*/  FSETP.NEU.FTZ.AND P1, PT, |R0|, +INF , PT ;  /* 0x7f8000000000780b */ /* 0x000fe40003f3d200 */
[----:B------:R-:W-:-:S11]  /*3640*/  FSETP.NEU.FTZ.AND P0, PT, |R2|, +INF , PT ;  /* 0x7f8000000200780b */ /* 0x000fd60003f1d200 */
[----:B------:R-:W-:Y:S05]  /*3650*/  @!P1 BRA !P3, `(.L_x_95) ;  /* 0x0000000400309947 */ /* 0x000fea0005800000 */
[----:B------:R-:W-:-:S04]  /*3660*/  LOP3.LUT P3, RZ, R2, 0x7fffffff, RZ, 0xc0, !PT ;  /* 0x7fffffff02ff7812 */ /* 0x000fc8000786c0ff */
[----:B------:R-:W-:-:S13]  /*3670*/  PLOP3.LUT P1, PT, P1, P3, PT, 0x2f, 0xf2 ;  /* 0x0000000000f2781c */ /* 0x000fda0000f26577 */
[----:B------:R-:W-:Y:S05]  /*3680*/  @P1 BRA `(.L_x_96) ;  /* 0x00000004001c1947 */ /* 0x000fea0003800000 */
[----:B------:R-:W-:-:S04]  /*3690*/  LOP3.LUT P1, RZ, R0, 0x7fffffff, RZ, 0xc0, !PT ;  /* 0x7fffffff00ff7812 */ /* 0x000fc8000782c0ff */
[----:B------:R-:W-:-:S13]  /*36a0*/  PLOP3.LUT P0, PT, P0, P1, PT, 0x2f, 0xf2 ;  /* 0x0000000000f2781c */ /* 0x000fda0000702577 */
[----:B------:R-:W-:Y:S05]  /*36b0*/  @P0 BRA `(.L_x_97) ;  /* 0x0000000400040947 */ /* 0x000fea0003800000 */
[----:B------:R-:W-:Y:S02]  /*36c0*/  ISETP.GE.AND P0, PT, R9, RZ, PT ;  /* 0x000000ff0900720c */ /* 0x000fe40003f06270 */
[----:B------:R-:W-:-:S11]  /*36d0*/  ISETP.GE.AND P1, PT, R7, RZ, PT ;  /* 0x000000ff0700720c */ /* 0x000fd60003f26270 */
[----:B------:R-:W-:Y:S01]  /*36e0*/  @P0 MOV R10, RZ ;  /* 0x000000ff000a0202 */ /* 0x000fe20000000f00 */
[----:B------:R-:W-:Y:S01]  /*36f0*/  @!P0 FFMA R2, R2, 1.84467440737095516160e+19, RZ ;  /* 0x5f80000002028823 */ /* 0x000fe200000000ff */
[----:B------:R-:W-:Y:S01]  /*3700*/  @!P0 MOV R10, 0xffffffc0 ;  /* 0xffffffc0000a8802 */ /* 0x000fe20000000f00 */
[----:B------:R-:W-:-:S03]  /*3710*/  @!P1 FFMA R0, R0, 1.84467440737095516160e+19, RZ ;  /* 0x5f80000000009823 */ /* 0x000fc600000000ff */
[----:B------:R-:W-:-:S07]  /*3720*/  @!P1 IADD3 R10, PT, PT, R10, 0x40, RZ ;  /* 0x000000400a0a9810 */ /* 0x000fce0007ffe0ff */
.L_x_93:
[----:B------:R-:W-:Y:S01]  /*3730*/  LEA R7, R6, 0xc0800000, 0x17 ;  /* 0xc080000006077811 */ /* 0x000fe200078eb8ff */
[----:B------:R-:W-:Y:S01]  /*3740*/  BSSY.RECONVERGENT B1, `(.L_x_98) ;  /* 0x0000036000017945 */ /* 0x000fe20003800200 */
[----:B------:R-:W-:Y:S02]  /*3750*/  IADD3 R8, PT, PT, R8, -0x7f, RZ ;  /* 0xffffff8108087810 */ /* 0x000fe40007ffe0ff */
[----:B------:R-:W-:-:S03]  /*3760*/  IADD3 R7, PT, PT, -R7, R0, RZ ;  /* 0x0000000007077210 */ /* 0x000fc60007ffe1ff */
[C---:B------:R-:W-:Y:S01]  /*3770*/  IMAD R2, R8.reuse, -0x800000, R2 ;  /* 0xff80000008027824 */ /* 0x040fe200078e0202 */
[----:B------:R0:W1:Y:S01]  /*3780*/  MUFU.RCP R0, R7 ;  /* 0x0000000700007308 */ /* 0x0000620000001000 */
[----:B------:R-:W-:-:S04]  /*3790*/  IADD3 R8, PT, PT, R8, 0x7f, -R6 ;  /* 0x0000007f08087810 */ /* 0x000fc80007ffe806 */
[----:B------:R-:W-:Y:S01]  /*37a0*/  IADD3 R10, PT, PT, R8, R10, RZ ;  /* 0x0000000a080a7210 */ /* 0x000fe20007ffe0ff */
[----:B0-----:R-:W-:-:S04]  /*37b0*/  FADD.FTZ R7, -R7, -RZ ;  /* 0x800000ff07077221 */ /* 0x001fc80000010100 */
[----:B-1----:R-:W-:-:S04]  /*37c0*/  FFMA R9, R0, R7, 1 ;  /* 0x3f80000000097423 */ /* 0x002fc80000000007 */
[----:B------:R-:W-:-:S04]  /*37d0*/  FFMA R0, R0, R9, R0 ;  /* 0x0000000900007223 */ /* 0x000fc80000000000 */
[----:B------:R-:W-:-:S04]  /*37e0*/  FFMA R9, R2, R0, RZ ;  /* 0x0000000002097223 */ /* 0x000fc800000000ff */
[----:B------:R-:W-:-:S04]  /*37f0*/  FFMA R6, R7, R9, R2 ;  /* 0x0000000907067223 */ /* 0x000fc80000000002 */
[----:B------:R-:W-:-:S04]  /*3800*/  FFMA R6, R0, R6, R9 ;  /* 0x0000000600067223 */ /* 0x000fc80000000009 */
[----:B------:R-:W-:-:S04]  /*3810*/  FFMA R2, R7, R6, R2 ;  /* 0x0000000607027223 */ /* 0x000fc80000000002 */
[----:B------:R-:W-:-:S05]  /*3820*/  FFMA R7, R0, R2, R6 ;  /* 0x0000000200077223 */ /* 0x000fca0000000006 */
[----:B------:R-:W-:-:S04]  /*3830*/  SHF.R.U32.HI R8, RZ, 0x17, R7 ;  /* 0x00000017ff087819 */ /* 0x000fc80000011607 */
[----:B------:R-:W-:-:S04]  /*3840*/  LOP3.LUT R8, R8, 0xff, RZ, 0xc0, !PT ;  /* 0x000000ff08087812 */ /* 0x000fc800078ec0ff */
[----:B------:R-:W-:-:S04]  /*3850*/  IADD3 R8, PT, PT, R8, R10, RZ ;  /* 0x0000000a08087210 */ /* 0x000fc80007ffe0ff */
[----:B------:R-:W-:-:S04]  /*3860*/  IADD3 R9, PT, PT, R8, -0x1, RZ ;  /* 0xffffffff08097810 */ /* 0x000fc80007ffe0ff */
[----:B------:R-:W-:-:S13]  /*3870*/  ISETP.GE.U32.AND P0, PT, R9, 0xfe, PT ;  /* 0x000000fe0900780c */ /* 0x000fda0003f06070 */
[----:B------:R-:W-:Y:S05]  /*3880*/  @!P0 BRA `(.L_x_99) ;  /* 0x0000000000808947 */ /* 0x000fea0003800000 */
[----:B------:R-:W-:-:S13]  /*3890*/  ISETP.GT.AND P0, PT, R8, 0xfe, PT ;  /* 0x000000fe0800780c */ /* 0x000fda0003f04270 */
[----:B------:R-:W-:Y:S05]  /*38a0*/  @P0 BRA `(.L_x_100) ;  /* 0x00000000006c0947 */ /* 0x000fea0003800000 */
[----:B------:R-:W-:-:S13]  /*38b0*/  ISETP.GE.AND P0, PT, R8, 0x1, PT ;  /* 0x000000010800780c */ /* 0x000fda0003f06270 */
[----:B------:R-:W-:Y:S05]  /*38c0*/  @P0 BRA `(.L_x_101) ;  /* 0x0000000000740947 */ /* 0x000fea0003800000 */
[----:B------:R-:W-:Y:S02]  /*38d0*/  ISETP.GE.AND P0, PT, R8, -0x18, PT ;  /* 0xffffffe80800780c */ /* 0x000fe40003f06270 */
[----:B------:R-:W-:-:S11]  /*38e0*/  LOP3.LUT R7, R7, 0x80000000, RZ, 0xc0, !PT ;  /* 0x8000000007077812 */ /* 0x000fd600078ec0ff */
[----:B------:R-:W-:Y:S05]  /*38f0*/  @!P0 BRA `(.L_x_101) ;  /* 0x0000000000688947 */ /* 0x000fea0003800000 */
[CCC-:B------:R-:W-:Y:S01]  /*3900*/  FFMA.RZ R9, R0.reuse, R2.reuse, R6.reuse ;  /* 0x0000000200097223 */ /* 0x1c0fe2000000c006 */
[CCC-:B------:R-:W-:Y:S01]  /*3910*/  FFMA.RP R10, R0.reuse, R2.reuse, R6.reuse ;  /* 0x00000002000a7223 */ /* 0x1c0fe20000008006 */
[----:B------:R-:W-:Y:S01]  /*3920*/  FFMA.RM R0, R0, R2, R6 ;  /* 0x0000000200007223 */ /* 0x000fe20000004006 */
[C---:B------:R-:W-:Y:S02]  /*3930*/  IADD3 R2, PT, PT, R8.reuse, 0x20, RZ ;  /* 0x0000002008027810 */ /* 0x040fe40007ffe0ff */
[----:B------:R-:W-:Y:S02]  /*3940*/  LOP3.LUT R6, R9, 0x7fffff, RZ, 0xc0, !PT ;  /* 0x007fffff09067812 */ /* 0x000fe400078ec0ff */
[----:B------:R-:W-:Y:S02]  /*3950*/  ISETP.NE.AND P3, PT, R8, RZ, PT ;  /* 0x000000ff0800720c */ /* 0x000fe40003f65270 */
[----:B------:R-:W-:Y:S02]  /*3960*/  LOP3.LUT R6, R6, 0x800000, RZ, 0xfc, !PT ;  /* 0x0080000006067812 */ /* 0x000fe400078efcff */
[----:B------:R-:W-:-:S02]  /*3970*/  ISETP.NE.AND P1, PT, R8, RZ, PT ;  /* 0x000000ff0800720c */ /* 0x000fc40003f25270 */
[----:B------:R-:W-:Y:S02]  /*3980*/  IADD3 R8, PT, PT, -R8, RZ, RZ ;  /* 0x000000ff08087210 */ /* 0x000fe40007ffe1ff */
[----:B------:R-:W-:Y:S02]  /*3990*/  SHF.L.U32 R2, R6, R2, RZ ;  /* 0x0000000206027219 */ /* 0x000fe400000006ff */
[----:B------:R-:W-:Y:S02]  /*39a0*/  FSETP.NEU.FTZ.AND P0, PT, R10, R0, PT ;  /* 0x000000000a00720b */ /* 0x000fe40003f1d000 */
[----:B------:R-:W-:Y:S02]  /*39b0*/  SEL R8, R8, RZ, P3 ;  /* 0x000000ff08087207 */ /* 0x000fe40001800000 */
[----:B------:R-:W-:Y:S02]  /*39c0*/  ISETP.NE.AND P1, PT, R2, RZ, P1 ;  /* 0x000000ff0200720c */ /* 0x000fe40000f25270 */
[----:B------:R-:W-:-:S02]  /*39d0*/  SHF.R.U32.HI R6, RZ, R8, R6 ;  /* 0x00000008ff067219 */ /* 0x000fc40000011606 */
[----:B------:R-:W-:Y:S02]  /*39e0*/  PLOP3.LUT P0, PT, P0, P1, PT, 0xf8, 0x8f ;  /* 0x00000000008f781c */ /* 0x000fe40000703f70 */
[----:B------:R-:W-:Y:S02]  /*39f0*/  SHF.R.U32.HI R2, RZ, 0x1, R6 ;  /* 0x00000001ff027819 */ /* 0x000fe40000011606 */
[----:B------:R-:W-:-:S04]  /*3a00*/  SEL R0, RZ, 0x1, !P0 ;  /* 0x00000001ff007807 */ /* 0x000fc80004000000 */
[----:B------:R-:W-:-:S04]  /*3a10*/  LOP3.LUT R0, R0, 0x1, R2, 0xf8, !PT ;  /* 0x0000000100007812 */ /* 0x000fc800078ef802 */
[----:B------:R-:W-:-:S04]  /*3a20*/  LOP3.LUT R0, R0, R6, RZ, 0xc0, !PT ;  /* 0x0000000600007212 */ /* 0x000fc800078ec0ff */
[----:B------:R-:W-:-:S04]  /*3a30*/  IADD3 R0, PT, PT, R2, R0, RZ ;  /* 0x0000000002007210 */ /* 0x000fc80007ffe0ff */
[----:B------:R-:W-:Y:S01]  /*3a40*/  LOP3.LUT R7, R0, R7, RZ, 0xfc, !PT ;  /* 0x0000000700077212 */ /* 0x000fe200078efcff */
[----:B------:R-:W-:Y:S06]  /*3a50*/  BRA `(.L_x_101) ;  /* 0x0000000000107947 */ /* 0x000fec0003800000 */
.L_x_100:
[----:B------:R-:W-:-:S04]  /*3a60*/  LOP3.LUT R7, R7, 0x80000000, RZ, 0xc0, !PT ;  /* 0x8000000007077812 */ /* 0x000fc800078ec0ff */
[----:B------:R-:W-:Y:S01]  /*3a70*/  LOP3.LUT R7, R7, 0x7f800000, RZ, 0xfc, !PT ;  /* 0x7f80000007077812 */ /* 0x000fe200078efcff */
[----:B------:R-:W-:Y:S06]  /*3a80*/  BRA `(.L_x_101) ;  /* 0x0000000000047947 */ /* 0x000fec0003800000 */
.L_x_99:
[----:B------:R-:W-:-:S07]  /*3a90*/  LEA R7, R10, R7, 0x17 ;  /* 0x000000070a077211 */ /* 0x000fce00078eb8ff */
.L_x_101:
[----:B------:R-:W-:Y:S05]  /*3aa0*/  BSYNC.RECONVERGENT B1 ;  /* 0x0000000000017941 */ /* 0x000fea0003800200 */
.L_x_98:
[----:B------:R-:W-:Y:S01]  /*3ab0*/  MOV R0, R7 ;  /* 0x0000000700007202 */ /* 0x000fe20000000f00 */
[----:B------:R-:W-:Y:S06]  /*3ac0*/  BRA `(.L_x_102) ;  /* 0x0000000000207947 */ /* 0x000fec0003800000 */
.L_x_97:
[----:B------:R-:W-:-:S04]  /*3ad0*/  LOP3.LUT R0, R0, 0x80000000, R2, 0x48, !PT ;  /* 0x8000000000007812 */ /* 0x000fc800078e4802 */
[----:B------:R-:W-:Y:S01]  /*3ae0*/  LOP3.LUT R0, R0, 0x7f800000, RZ, 0xfc, !PT ;  /* 0x7f80000000007812 */ /* 0x000fe200078efcff */
[----:B------:R-:W-:Y:S06]  /*3af0*/  BRA `(.L_x_102) ;  /* 0x0000000000147947 */ /* 0x000fec0003800000 */
.L_x_96:
[----:B------:R-:W-:Y:S01]  /*3b00*/  LOP3.LUT R0, R0, 0x80000000, R2, 0x48, !PT ;  /* 0x8000000000007812 */ /* 0x000fe200078e4802 */
[----:B------:R-:W-:Y:S06]  /*3b10*/  BRA `(.L_x_102) ;  /* 0x00000000000c7947 */ /* 0x000fec0003800000 */
.L_x_95:
[----:B------:R-:W0:Y:S01]  /*3b20*/  MUFU.RSQ R0, -QNAN ;  /* 0xffc0000000007908 */ /* 0x000e220000001400 */
[----:B------:R-:W-:Y:S05]  /*3b30*/  BRA `(.L_x_102) ;  /* 0x0000000000047947 */ /* 0x000fea0003800000 */
.L_x_94:
[----:B------:R-:W-:-:S07]  /*3b40*/  FADD.FTZ R0, R2, R0 ;  /* 0x0000000002007221 */ /* 0x000fce0000010000 */
.L_x_102:
[----:B------:R-:W-:Y:S05]  /*3b50*/  BSYNC.RECONVERGENT B0 ;  /* 0x0000000000007941 */ /* 0x000fea0003800200 */
.L_x_92:
[----:B------:R-:W-:Y:S01]  /*3b60*/  HFMA2 R7, -RZ, RZ, 0, 0 ;  /* 0x00000000ff077431 */ /* 0x000fe200000001ff */
[----:B------:R-:W-:-:S04]  /*3b70*/  MOV R6, R5 ;  /* 0x0000000500067202 */ /* 0x000fc80000000f00 */
[----:B0-----:R-:W-:Y:S05]  /*3b80*/  RET.REL.NODEC R6 `(sspd_self_pairwise) ;  /* 0xffffffc4061c7950 */ /* 0x001fea0003c3ffff */
.L_x_103:
[----:B------:R-:W-:-:S00]  /*3b90*/  BRA `(.L_x_103) ;  /* 0xfffffffc00fc7947 */ /* 0x000fc0000383ffff */
[----:B------:R-:W-:-:S00]  /*3ba0*/  NOP ;  /* 0x0000000000007918 */ /* 0x000fc00000000000 */
        /* <DEDUP_REMOVED lines=13> */
.L_x_105:


//--------------------- .nv.shared.reserved.0     --------------------------
	.section	.nv.shared.reserved.0,"aw",@nobits
	.weak		__nv_reservedSMEM_offset_0_alias
	.size		__nv_reservedSMEM_offset_0_alias, 0, 64
	.other		__nv_reservedSMEM_offset_0_alias,@"STO_CUDA_RESERVED_SHARED STV_DEFAULT"
__nv_reservedSMEM_offset_0_alias:
	.zero		0
	.zero		64


//--------------------- .nv.constant0.sspd_self_pairwise --------------------------
	.section	.nv.constant0.sspd_self_pairwise,"a",@progbits
	.sectionflags	@""
	.align	4
.nv.constant0.sspd_self_pairwise:
	.zero		920


//--------------------- SYMBOLS --------------------------

	.type		.nv.reservedSmem.offset0,@object
	.size		.nv.reservedSmem.offset0,0x4
